	.target	sm_90a

	.elftype	@"ET_EXEC"


//--------------------- .note.nv.tkinfo           --------------------------
	.section	.note.nv.tkinfo,"",@"SHT_NOTE"
	.sectionflags	@"SHF_NOTE_NV_TKINFO"
	.tkinfo
        /*0018*/ 	.word	0x00000002
        /*0030*/ 	.string	""
        /*0030*/ 	.string	"ptxas"
        /*0030*/ 	.string	"Cuda compilation tools, release 13.0, V13.0.88"
        /*0030*/ 	.string	"Build cuda_13.0.r13.0/compiler.36424714_0"
        /*0030*/ 	.string	"-arch sm_90a -m 64 "



//--------------------- .note.nv.cuinfo           --------------------------
	.section	.note.nv.cuinfo,"",@"SHT_NOTE"
	.sectionflags	@"SHF_NOTE_NV_CUINFO"
        /*0018*/ 	.short	0x0002
        /*001a*/ 	.short	0x005a
        /*001c*/ 	.short	0x0082
	.zero		2


//--------------------- .nv.info                  --------------------------
	.section	.nv.info,"",@"SHT_CUDA_INFO"
	.align	4


	//----- nvinfo : EIATTR_REGCOUNT
	.align		4
        /*0000*/ 	.byte	0x04, 0x2f
        /*0002*/ 	.short	(.L_15 - .L_14)
	.align		4
.L_14:
        /*0004*/ 	.word	index@(_ZN7cutlass13device_kernelINS_4gemm6kernel13GemmUniversalIN4cute5tupleIJiiiiEEENS1_10collective13CollectiveMmaINS1_34MainloopSm90TmaGmmaWarpSpecializedILi37ENS5_IJNS4_1CILi2EEENSA_ILi1EEESC_EEENS1_32KernelTmaWarpSpecializedPingpongEEENS5_IJNSA_ILi64EEENSA_ILi128EEENSA_ILi32EEEEEEaNS5_IJlSC_lEEEaSK_NS4_8TiledMMAINS4_8MMA_AtomIJNS4_4SM904GMMA27MMA_64x128x32_S32S8S8_SS_TNEEEENS4_6LayoutINS5_IJSC_SC_SC_EEENS5_IJNSA_ILi0EEEST_ST_EEEEENS5_IJNS4_10UnderscoreESW_SW_EEEEENS4_13SM90_TMA_LOADENS4_14ComposedLayoutINS4_7SwizzleILi1ELi4ELi3EEENS4_18smem_ptr_flag_bitsILi8EEENSR_INS5_IJNSA_ILi8EEESI_EEENS5_IJSI_SC_EEEEEEEvNS4_8identityENS4_23SM90_TMA_LOAD_MULTICASTES19_vS1A_EENS_8epilogue10collective6detail29Sm90TmaWarpSpecializedAdapterINS1E_15DefaultEpilogueIaSK_SK_NS1D_6thread17LinearCombinationIaLi1EiiLNS1I_9ScaleType4KindE0ELNS_15FloatRoundStyleE2EaEENS1_15EpilogueDefaultEEEEEvvEEEEvNT_6ParamsE)
        /*0008*/ 	.word	0x000000a8


	//----- nvinfo : EIATTR_FRAME_SIZE
	.align		4
.L_15:
        /*000c*/ 	.byte	0x04, 0x11
        /*000e*/ 	.short	(.L_17 - .L_16)
	.align		4
.L_16:
        /*0010*/ 	.word	index@(_ZN7cutlass13device_kernelINS_4gemm6kernel13GemmUniversalIN4cute5tupleIJiiiiEEENS1_10collective13CollectiveMmaINS1_34MainloopSm90TmaGmmaWarpSpecializedILi37ENS5_IJNS4_1CILi2EEENSA_ILi1EEESC_EEENS1_32KernelTmaWarpSpecializedPingpongEEENS5_IJNSA_ILi64EEENSA_ILi128EEENSA_ILi32EEEEEEaNS5_IJlSC_lEEEaSK_NS4_8TiledMMAINS4_8MMA_AtomIJNS4_4SM904GMMA27MMA_64x128x32_S32S8S8_SS_TNEEEENS4_6LayoutINS5_IJSC_SC_SC_EEENS5_IJNSA_ILi0EEEST_ST_EEEEENS5_IJNS4_10UnderscoreESW_SW_EEEEENS4_13SM90_TMA_LOADENS4_14ComposedLayoutINS4_7SwizzleILi1ELi4ELi3EEENS4_18smem_ptr_flag_bitsILi8EEENSR_INS5_IJNSA_ILi8EEESI_EEENS5_IJSI_SC_EEEEEEEvNS4_8identityENS4_23SM90_TMA_LOAD_MULTICASTES19_vS1A_EENS_8epilogue10collective6detail29Sm90TmaWarpSpecializedAdapterINS1E_15DefaultEpilogueIaSK_SK_NS1D_6thread17LinearCombinationIaLi1EiiLNS1I_9ScaleType4KindE0ELNS_15FloatRoundStyleE2EaEENS1_15EpilogueDefaultEEEEEvvEEEEvNT_6ParamsE)
        /*0014*/ 	.word	0x00000008


	//----- nvinfo : EIATTR_MIN_STACK_SIZE
	.align		4
.L_17:
        /*0018*/ 	.byte	0x04, 0x12
        /*001a*/ 	.short	(.L_19 - .L_18)
	.align		4
.L_18:
        /*001c*/ 	.word	index@(_ZN7cutlass13device_kernelINS_4gemm6kernel13GemmUniversalIN4cute5tupleIJiiiiEEENS1_10collective13CollectiveMmaINS1_34MainloopSm90TmaGmmaWarpSpecializedILi37ENS5_IJNS4_1CILi2EEENSA_ILi1EEESC_EEENS1_32KernelTmaWarpSpecializedPingpongEEENS5_IJNSA_ILi64EEENSA_ILi128EEENSA_ILi32EEEEEEaNS5_IJlSC_lEEEaSK_NS4_8TiledMMAINS4_8MMA_AtomIJNS4_4SM904GMMA27MMA_64x128x32_S32S8S8_SS_TNEEEENS4_6LayoutINS5_IJSC_SC_SC_EEENS5_IJNSA_ILi0EEEST_ST_EEEEENS5_IJNS4_10UnderscoreESW_SW_EEEEENS4_13SM90_TMA_LOADENS4_14ComposedLayoutINS4_7SwizzleILi1ELi4ELi3EEENS4_18smem_ptr_flag_bitsILi8EEENSR_INS5_IJNSA_ILi8EEESI_EEENS5_IJSI_SC_EEEEEEEvNS4_8identityENS4_23SM90_TMA_LOAD_MULTICASTES19_vS1A_EENS_8epilogue10collective6detail29Sm90TmaWarpSpecializedAdapterINS1E_15DefaultEpilogueIaSK_SK_NS1D_6thread17LinearCombinationIaLi1EiiLNS1I_9ScaleType4KindE0ELNS_15FloatRoundStyleE2EaEENS1_15EpilogueDefaultEEEEEvvEEEEvNT_6ParamsE)
        /*0020*/ 	.word	0x00000008
.L_19:


//--------------------- .nv.compat                --------------------------
	.section	.nv.compat,"",@"SHT_CUDA_COMPAT_INFO"
	.align	4
        /*0000*/ 	.byte	0x02, 0x09, 0x01, 0x00, 0x02, 0x02, 0x04, 0x00, 0x02, 0x05, 0x05, 0x00, 0x03, 0x07, 0x01, 0x01
        /*0010*/ 	.byte	0x02, 0x03, 0x01, 0x00, 0x02, 0x06, 0x01, 0x00, 0x04, 0x0b, 0x08, 0x00, 0x00, 0x00, 0x00, 0x00
        /*0020*/ 	.byte	0x00, 0x00, 0x00, 0x00


//--------------------- .nv.info._ZN7cutlass13device_kernelINS_4gemm6kernel13GemmUniversalIN4cute5tupleIJiiiiEEENS1_10collective13CollectiveMmaINS1_34MainloopSm90TmaGmmaWarpSpecializedILi37ENS5_IJNS4_1CILi2EEENSA_ILi1EEESC_EEENS1_32KernelTmaWarpSpecializedPingpongEEENS5_IJNSA_ILi64EEENSA_ILi128EEENSA_ILi32EEEEEEaNS5_IJlSC_lEEEaSK_NS4_8TiledMMAINS4_8MMA_AtomIJNS4_4SM904GMMA27MMA_64x128x32_S32S8S8_SS_TNEEEENS4_6LayoutINS5_IJSC_SC_SC_EEENS5_IJNSA_ILi0EEEST_ST_EEEEENS5_IJNS4_10UnderscoreESW_SW_EEEEENS4_13SM90_TMA_LOADENS4_14ComposedLayoutINS4_7SwizzleILi1ELi4ELi3EEENS4_18smem_ptr_flag_bitsILi8EEENSR_INS5_IJNSA_ILi8EEESI_EEENS5_IJSI_SC_EEEEEEEvNS4_8identityENS4_23SM90_TMA_LOAD_MULTICASTES19_vS1A_EENS_8epilogue10collective6detail29Sm90TmaWarpSpecializedAdapterINS1E_15DefaultEpilogueIaSK_SK_NS1D_6thread17LinearCombinationIaLi1EiiLNS1I_9ScaleType4KindE0ELNS_15FloatRoundStyleE2EaEENS1_15EpilogueDefaultEEEEEvvEEEEvNT_6ParamsE --------------------------
	.section	.nv.info._ZN7cutlass13device_kernelINS_4gemm6kernel13GemmUniversalIN4cute5tupleIJiiiiEEENS1_10collective13CollectiveMmaINS1_34MainloopSm90TmaGmmaWarpSpecializedILi37ENS5_IJNS4_1CILi2EEENSA_ILi1EEESC_EEENS1_32KernelTmaWarpSpecializedPingpongEEENS5_IJNSA_ILi64EEENSA_ILi128EEENSA_ILi32EEEEEEaNS5_IJlSC_lEEEaSK_NS4_8TiledMMAINS4_8MMA_AtomIJNS4_4SM904GMMA27MMA_64x128x32_S32S8S8_SS_TNEEEENS4_6LayoutINS5_IJSC_SC_SC_EEENS5_IJNSA_ILi0EEEST_ST_EEEEENS5_IJNS4_10UnderscoreESW_SW_EEEEENS4_13SM90_TMA_LOADENS4_14ComposedLayoutINS4_7SwizzleILi1ELi4ELi3EEENS4_18smem_ptr_flag_bitsILi8EEENSR_INS5_IJNSA_ILi8EEESI_EEENS5_IJSI_SC_EEEEEEEvNS4_8identityENS4_23SM90_TMA_LOAD_MULTICASTES19_vS1A_EENS_8epilogue10collective6detail29Sm90TmaWarpSpecializedAdapterINS1E_15DefaultEpilogueIaSK_SK_NS1D_6thread17LinearCombinationIaLi1EiiLNS1I_9ScaleType4KindE0ELNS_15FloatRoundStyleE2EaEENS1_15EpilogueDefaultEEEEEvvEEEEvNT_6ParamsE,"",@"SHT_CUDA_INFO"
	.sectionflags	@""
	.align	4


	//----- nvinfo : EIATTR_CUDA_API_VERSION
	.align		4
        /*0000*/ 	.byte	0x04, 0x37
        /*0002*/ 	.short	(.L_21 - .L_20)
.L_20:
        /*0004*/ 	.word	0x00000082


	//----- nvinfo : EIATTR_KPARAM_INFO
	.align		4
.L_21:
        /*0008*/ 	.byte	0x04, 0x17
        /*000a*/ 	.short	(.L_23 - .L_22)
.L_22:
        /*000c*/ 	.word	0x00000000
        /*0010*/ 	.short	0x0000
        /*0012*/ 	.short	0x0070
        /*0014*/ 	.byte	0x00, 0xf0, 0x01, 0x10


	//----- nvinfo : EIATTR_SPARSE_MMA_MASK
	.align		4
.L_23:
        /*0018*/ 	.byte	0x03, 0x50
        /*001a*/ 	.short	0x0000


	//----- nvinfo : EIATTR_MAXREG_COUNT
	.align		4
        /*001c*/ 	.byte	0x03, 0x1b
        /*001e*/ 	.short	0x00a8


	//----- nvinfo : EIATTR_NUM_BARRIERS
	.align		4
        /*0020*/ 	.byte	0x02, 0x4c
        /*0022*/ 	.byte	0x01
	.zero		1


	//----- nvinfo : EIATTR_EXTERNS
	.align		4
        /*0024*/ 	.byte	0x04, 0x0f
        /*0026*/ 	.short	(.L_25 - .L_24)


	//   ....[0]....
	.align		4
.L_24:
        /*0028*/ 	.word	index@(__assertfail)


	//----- nvinfo : EIATTR_ANNOTATIONS
	.align		4
.L_25:
        /*002c*/ 	.byte	0x04, 0x55
        /*002e*/ 	.short	(.L_27 - .L_26)


	//   ....[0]....
.L_26:
        /*0030*/ 	.word	0x00000001
        /*0034*/ 	.byte	0x00, 0x12, 0x00, 0x00, 0x01, 0x00, 0x00, 0x00, 0xc0, 0x18, 0x00, 0x00, 0x01, 0x00, 0x00, 0x00
        /*0044*/ 	.byte	0xf0, 0x57, 0x00, 0x00, 0x01, 0x00, 0x00, 0x00, 0x10, 0x64, 0x00, 0x00


	//----- nvinfo : EIATTR_MERCURY_ISA_VERSION
	.align		4
.L_27:
        /*0050*/ 	.byte	0x03, 0x5f
        /*0052*/ 	.short	0x0101


	//----- nvinfo : EIATTR_INT_WARP_WIDE_INSTR_OFFSETS
	.align		4
        /*0054*/ 	.byte	0x04, 0x31
        /*0056*/ 	.short	(.L_29 - .L_28)


	//   ....[0]....
.L_28:
        /*0058*/ 	.word	0x00000950


	//   ....[1]....
        /*005c*/ 	.word	0x00000990


	//   ....[2]....
        /*0060*/ 	.word	0x000009f0


	//   ....[3]....
        /*0064*/ 	.word	0x00000a20


	//   ....[4]....
        /*0068*/ 	.word	0x00000b30


	//   ....[5]....
        /*006c*/ 	.word	0x00000bb0


	//   ....[6]....
        /*0070*/ 	.word	0x00000bc0


	//   ....[7]....
        /*0074*/ 	.word	0x00000c20


	//----- nvinfo : EIATTR_COOP_GROUP_MASK_REGIDS
	.align		4
.L_29:
        /*0078*/ 	.byte	0x04, 0x29
        /*007a*/ 	.short	(.L_31 - .L_30)


	//   ....[0]....
.L_30:
        /*007c*/ 	.word	0xffffffff


	//   ....[1]....
        /*0080*/ 	.word	0xffffffff


	//   ....[2]....
        /*0084*/ 	.word	0xffffffff


	//   ....[3]....
        /*0088*/ 	.word	0xffffffff


	//   ....[4]....
        /*008c*/ 	.word	0xffffffff


	//   ....[5]....
        /*0090*/ 	.word	0xffffffff


	//   ....[6]....
        /*0094*/ 	.word	0xffffffff


	//----- nvinfo : EIATTR_COOP_GROUP_INSTR_OFFSETS
	.align		4
.L_31:
        /*0098*/ 	.byte	0x04, 0x28
        /*009a*/ 	.short	(.L_33 - .L_32)


	//   ....[0]....
.L_32:
        /*009c*/ 	.word	0x00000070


	//   ....[1]....
        /*00a0*/ 	.word	0x00000080


	//   ....[2]....
        /*00a4*/ 	.word	0x00000140


	//   ....[3]....
        /*00a8*/ 	.word	0x00000720


	//   ....[4]....
        /*00ac*/ 	.word	0x00000760


	//   ....[5]....
        /*00b0*/ 	.word	0x000007f0


	//   ....[6]....
        /*00b4*/ 	.word	0x00000db0


	//----- nvinfo : EIATTR_REG_RECONFIG
	.align		4
.L_33:
        /*00b8*/ 	.byte	0x01, 0x54
	.zero		2


	//----- nvinfo : EIATTR_SYSCALL_OFFSETS
	.align		4
        /*00bc*/ 	.byte	0x04, 0x46
        /*00be*/ 	.short	(.L_35 - .L_34)


	//   ....[0]....
.L_34:
        /*00c0*/ 	.word	0x00001d50


	//----- nvinfo : EIATTR_MBARRIER_INSTR_OFFSETS
	.align		4
.L_35:
        /*00c4*/ 	.byte	0x04, 0x39
        /*00c6*/ 	.short	(.L_37 - .L_36)


	//   ....[0]....
.L_36:
        /*00c8*/ 	.word	0x00000260
        /*00cc*/ 	.word	0x000000ff
        /*00d0*/ 	.word	0x00000000
        /*00d4*/ 	.short	0x0100
        /*00d6*/ 	.byte	0x08
	.zero		1


	//   ....[1]....
        /*00d8*/ 	.word	0x00000270
        /*00dc*/ 	.word	0x000000ff
        /*00e0*/ 	.word	0x00000128
        /*00e4*/ 	.short	0x0100
        /*00e6*/ 	.byte	0x08
	.zero		1


	//   ....[2]....
        /*00e8*/ 	.word	0x00000280
        /*00ec*/ 	.word	0x000000ff
        /*00f0*/ 	.word	0x00000008
        /*00f4*/ 	.short	0x0100
        /*00f6*/ 	.byte	0x08
	.zero		1


	//   ....[3]....
        /*00f8*/ 	.word	0x00000290
        /*00fc*/ 	.word	0x000000ff
        /*0100*/ 	.word	0x00000130
        /*0104*/ 	.short	0x0100
        /*0106*/ 	.byte	0x08
	.zero		1


	//   ....[4]....
        /*0108*/ 	.word	0x000002a0
        /*010c*/ 	.word	0x000000ff
        /*0110*/ 	.word	0x00000010
        /*0114*/ 	.short	0x0100
        /*0116*/ 	.byte	0x08
	.zero		1


	//   ....[5]....
        /*0118*/ 	.word	0x000002b0
        /*011c*/ 	.word	0x000000ff
        /*0120*/ 	.word	0x00000138
        /*0124*/ 	.short	0x0100
        /*0126*/ 	.byte	0x08
	.zero		1


	//   ....[6]....
        /*0128*/ 	.word	0x000002c0
        /*012c*/ 	.word	0x000000ff
        /*0130*/ 	.word	0x00000018
        /*0134*/ 	.short	0x0100
        /*0136*/ 	.byte	0x08
	.zero		1


	//   ....[7]....
        /*0138*/ 	.word	0x000002d0
        /*013c*/ 	.word	0x000000ff
        /*0140*/ 	.word	0x00000140
        /*0144*/ 	.short	0x0100
        /*0146*/ 	.byte	0x08
	.zero		1


	//   ....[8]....
        /*0148*/ 	.word	0x000002e0
        /*014c*/ 	.word	0x000000ff
        /*0150*/ 	.word	0x00000020
        /*0154*/ 	.short	0x0100
        /*0156*/ 	.byte	0x08
	.zero		1


	//   ....[9]....
        /*0158*/ 	.word	0x000002f0
        /*015c*/ 	.word	0x000000ff
        /*0160*/ 	.word	0x00000148
        /*0164*/ 	.short	0x0100
        /*0166*/ 	.byte	0x08
	.zero		1


	//   ....[10]....
        /*0168*/ 	.word	0x00000300
        /*016c*/ 	.word	0x000000ff
        /*0170*/ 	.word	0x00000028
        /*0174*/ 	.short	0x0100
        /*0176*/ 	.byte	0x08
	.zero		1


	//   ....[11]....
        /*0178*/ 	.word	0x00000310
        /*017c*/ 	.word	0x000000ff
        /*0180*/ 	.word	0x00000150
        /*0184*/ 	.short	0x0100
        /*0186*/ 	.byte	0x08
	.zero		1


	//   ....[12]....
        /*0188*/ 	.word	0x00000320
        /*018c*/ 	.word	0x000000ff
        /*0190*/ 	.word	0x00000030
        /*0194*/ 	.short	0x0100
        /*0196*/ 	.byte	0x08
	.zero		1


	//   ....[13]....
        /*0198*/ 	.word	0x00000330
        /*019c*/ 	.word	0x000000ff
        /*01a0*/ 	.word	0x00000158
        /*01a4*/ 	.short	0x0100
        /*01a6*/ 	.byte	0x08
	.zero		1


	//   ....[14]....
        /*01a8*/ 	.word	0x00000340
        /*01ac*/ 	.word	0x000000ff
        /*01b0*/ 	.word	0x00000038
        /*01b4*/ 	.short	0x0100
        /*01b6*/ 	.byte	0x08
	.zero		1


	//   ....[15]....
        /*01b8*/ 	.word	0x00000350
        /*01bc*/ 	.word	0x000000ff
        /*01c0*/ 	.word	0x00000160
        /*01c4*/ 	.short	0x0100
        /*01c6*/ 	.byte	0x08
	.zero		1


	//   ....[16]....
        /*01c8*/ 	.word	0x00000360
        /*01cc*/ 	.word	0x000000ff
        /*01d0*/ 	.word	0x00000040
        /*01d4*/ 	.short	0x0100
        /*01d6*/ 	.byte	0x08
	.zero		1


	//   ....[17]....
        /*01d8*/ 	.word	0x00000370
        /*01dc*/ 	.word	0x000000ff
        /*01e0*/ 	.word	0x00000168
        /*01e4*/ 	.short	0x0100
        /*01e6*/ 	.byte	0x08
	.zero		1


	//   ....[18]....
        /*01e8*/ 	.word	0x00000380
        /*01ec*/ 	.word	0x000000ff
        /*01f0*/ 	.word	0x00000048
        /*01f4*/ 	.short	0x0100
        /*01f6*/ 	.byte	0x08
	.zero		1


	//   ....[19]....
        /*01f8*/ 	.word	0x00000390
        /*01fc*/ 	.word	0x000000ff
        /*0200*/ 	.word	0x00000170
        /*0204*/ 	.short	0x0100
        /*0206*/ 	.byte	0x08
	.zero		1


	//   ....[20]....
        /*0208*/ 	.word	0x000003a0
        /*020c*/ 	.word	0x000000ff
        /*0210*/ 	.word	0x00000050
        /*0214*/ 	.short	0x0100
        /*0216*/ 	.byte	0x08
	.zero		1


	//   ....[21]....
        /*0218*/ 	.word	0x000003b0
        /*021c*/ 	.word	0x000000ff
        /*0220*/ 	.word	0x00000178
        /*0224*/ 	.short	0x0100
        /*0226*/ 	.byte	0x08
	.zero		1


	//   ....[22]....
        /*0228*/ 	.word	0x000003c0
        /*022c*/ 	.word	0x000000ff
        /*0230*/ 	.word	0x00000058
        /*0234*/ 	.short	0x0100
        /*0236*/ 	.byte	0x08
	.zero		1


	//   ....[23]....
        /*0238*/ 	.word	0x000003d0
        /*023c*/ 	.word	0x000000ff
        /*0240*/ 	.word	0x00000180
        /*0244*/ 	.short	0x0100
        /*0246*/ 	.byte	0x08
	.zero		1


	//   ....[24]....
        /*0248*/ 	.word	0x000003e0
        /*024c*/ 	.word	0x000000ff
        /*0250*/ 	.word	0x00000060
        /*0254*/ 	.short	0x0100
        /*0256*/ 	.byte	0x08
	.zero		1


	//   ....[25]....
        /*0258*/ 	.word	0x000003f0
        /*025c*/ 	.word	0x000000ff
        /*0260*/ 	.word	0x00000188
        /*0264*/ 	.short	0x0100
        /*0266*/ 	.byte	0x08
	.zero		1


	//   ....[26]....
        /*0268*/ 	.word	0x00000400
        /*026c*/ 	.word	0x000000ff
        /*0270*/ 	.word	0x00000068
        /*0274*/ 	.short	0x0100
        /*0276*/ 	.byte	0x08
	.zero		1


	//   ....[27]....
        /*0278*/ 	.word	0x00000410
        /*027c*/ 	.word	0x000000ff
        /*0280*/ 	.word	0x00000190
        /*0284*/ 	.short	0x0100
        /*0286*/ 	.byte	0x08
	.zero		1


	//   ....[28]....
        /*0288*/ 	.word	0x00000420
        /*028c*/ 	.word	0x000000ff
        /*0290*/ 	.word	0x00000070
        /*0294*/ 	.short	0x0100
        /*0296*/ 	.byte	0x08
	.zero		1


	//   ....[29]....
        /*0298*/ 	.word	0x00000430
        /*029c*/ 	.word	0x000000ff
        /*02a0*/ 	.word	0x00000198
        /*02a4*/ 	.short	0x0100
        /*02a6*/ 	.byte	0x08
	.zero		1


	//   ....[30]....
        /*02a8*/ 	.word	0x00000440
        /*02ac*/ 	.word	0x000000ff
        /*02b0*/ 	.word	0x00000078
        /*02b4*/ 	.short	0x0100
        /*02b6*/ 	.byte	0x08
	.zero		1


	//   ....[31]....
        /*02b8*/ 	.word	0x00000450
        /*02bc*/ 	.word	0x000000ff
        /*02c0*/ 	.word	0x000001a0
        /*02c4*/ 	.short	0x0100
        /*02c6*/ 	.byte	0x08
	.zero		1


	//   ....[32]....
        /*02c8*/ 	.word	0x00000460
        /*02cc*/ 	.word	0x000000ff
        /*02d0*/ 	.word	0x00000080
        /*02d4*/ 	.short	0x0100
        /*02d6*/ 	.byte	0x08
	.zero		1


	//   ....[33]....
        /*02d8*/ 	.word	0x00000470
        /*02dc*/ 	.word	0x000000ff
        /*02e0*/ 	.word	0x000001a8
        /*02e4*/ 	.short	0x0100
        /*02e6*/ 	.byte	0x08
	.zero		1


	//   ....[34]....
        /*02e8*/ 	.word	0x00000480
        /*02ec*/ 	.word	0x000000ff
        /*02f0*/ 	.word	0x00000088
        /*02f4*/ 	.short	0x0100
        /*02f6*/ 	.byte	0x08
	.zero		1


	//   ....[35]....
        /*02f8*/ 	.word	0x00000490
        /*02fc*/ 	.word	0x000000ff
        /*0300*/ 	.word	0x000001b0
        /*0304*/ 	.short	0x0100
        /*0306*/ 	.byte	0x08
	.zero		1


	//   ....[36]....
        /*0308*/ 	.word	0x000004a0
        /*030c*/ 	.word	0x000000ff
        /*0310*/ 	.word	0x00000090
        /*0314*/ 	.short	0x0100
        /*0316*/ 	.byte	0x08
	.zero		1


	//   ....[37]....
        /*0318*/ 	.word	0x000004b0
        /*031c*/ 	.word	0x000000ff
        /*0320*/ 	.word	0x000001b8
        /*0324*/ 	.short	0x0100
        /*0326*/ 	.byte	0x08
	.zero		1


	//   ....[38]....
        /*0328*/ 	.word	0x000004c0
        /*032c*/ 	.word	0x000000ff
        /*0330*/ 	.word	0x00000098
        /*0334*/ 	.short	0x0100
        /*0336*/ 	.byte	0x08
	.zero		1


	//   ....[39]....
        /*0338*/ 	.word	0x000004d0
        /*033c*/ 	.word	0x000000ff
        /*0340*/ 	.word	0x000001c0
        /*0344*/ 	.short	0x0100
        /*0346*/ 	.byte	0x08
	.zero		1


	//   ....[40]....
        /*0348*/ 	.word	0x000004e0
        /*034c*/ 	.word	0x000000ff
        /*0350*/ 	.word	0x000000a0
        /*0354*/ 	.short	0x0100
        /*0356*/ 	.byte	0x08
	.zero		1


	//   ....[41]....
        /*0358*/ 	.word	0x000004f0
        /*035c*/ 	.word	0x000000ff
        /*0360*/ 	.word	0x000001c8
        /*0364*/ 	.short	0x0100
        /*0366*/ 	.byte	0x08
	.zero		1


	//   ....[42]....
        /*0368*/ 	.word	0x00000500
        /*036c*/ 	.word	0x000000ff
        /*0370*/ 	.word	0x000000a8
        /*0374*/ 	.short	0x0100
        /*0376*/ 	.byte	0x08
	.zero		1


	//   ....[43]....
        /*0378*/ 	.word	0x00000510
        /*037c*/ 	.word	0x000000ff
        /*0380*/ 	.word	0x000001d0
        /*0384*/ 	.short	0x0100
        /*0386*/ 	.byte	0x08
	.zero		1


	//   ....[44]....
        /*0388*/ 	.word	0x00000520
        /*038c*/ 	.word	0x000000ff
        /*0390*/ 	.word	0x000000b0
        /*0394*/ 	.short	0x0100
        /*0396*/ 	.byte	0x08
	.zero		1


	//   ....[45]....
        /*0398*/ 	.word	0x00000530
        /*039c*/ 	.word	0x000000ff
        /*03a0*/ 	.word	0x000001d8
        /*03a4*/ 	.short	0x0100
        /*03a6*/ 	.byte	0x08
	.zero		1


	//   ....[46]....
        /*03a8*/ 	.word	0x00000540
        /*03ac*/ 	.word	0x000000ff
        /*03b0*/ 	.word	0x000000b8
        /*03b4*/ 	.short	0x0100
        /*03b6*/ 	.byte	0x08
	.zero		1


	//   ....[47]....
        /*03b8*/ 	.word	0x00000550
        /*03bc*/ 	.word	0x000000ff
        /*03c0*/ 	.word	0x000001e0
        /*03c4*/ 	.short	0x0100
        /*03c6*/ 	.byte	0x08
	.zero		1


	//   ....[48]....
        /*03c8*/ 	.word	0x00000560
        /*03cc*/ 	.word	0x000000ff
        /*03d0*/ 	.word	0x000000c0
        /*03d4*/ 	.short	0x0100
        /*03d6*/ 	.byte	0x08
	.zero		1


	//   ....[49]....
        /*03d8*/ 	.word	0x00000570
        /*03dc*/ 	.word	0x000000ff
        /*03e0*/ 	.word	0x000001e8
        /*03e4*/ 	.short	0x0100
        /*03e6*/ 	.byte	0x08
	.zero		1


	//   ....[50]....
        /*03e8*/ 	.word	0x00000580
        /*03ec*/ 	.word	0x000000ff
        /*03f0*/ 	.word	0x000000c8
        /*03f4*/ 	.short	0x0100
        /*03f6*/ 	.byte	0x08
	.zero		1


	//   ....[51]....
        /*03f8*/ 	.word	0x00000590
        /*03fc*/ 	.word	0x000000ff
        /*0400*/ 	.word	0x000001f0
        /*0404*/ 	.short	0x0100
        /*0406*/ 	.byte	0x08
	.zero		1


	//   ....[52]....
        /*0408*/ 	.word	0x000005a0
        /*040c*/ 	.word	0x000000ff
        /*0410*/ 	.word	0x000000d0
        /*0414*/ 	.short	0x0100
        /*0416*/ 	.byte	0x08
	.zero		1


	//   ....[53]....
        /*0418*/ 	.word	0x000005b0
        /*041c*/ 	.word	0x000000ff
        /*0420*/ 	.word	0x000001f8
        /*0424*/ 	.short	0x0100
        /*0426*/ 	.byte	0x08
	.zero		1


	//   ....[54]....
        /*0428*/ 	.word	0x000005c0
        /*042c*/ 	.word	0x000000ff
        /*0430*/ 	.word	0x000000d8
        /*0434*/ 	.short	0x0100
        /*0436*/ 	.byte	0x08
	.zero		1


	//   ....[55]....
        /*0438*/ 	.word	0x000005d0
        /*043c*/ 	.word	0x000000ff
        /*0440*/ 	.word	0x00000200
        /*0444*/ 	.short	0x0100
        /*0446*/ 	.byte	0x08
	.zero		1


	//   ....[56]....
        /*0448*/ 	.word	0x000005e0
        /*044c*/ 	.word	0x000000ff
        /*0450*/ 	.word	0x000000e0
        /*0454*/ 	.short	0x0100
        /*0456*/ 	.byte	0x08
	.zero		1


	//   ....[57]....
        /*0458*/ 	.word	0x000005f0
        /*045c*/ 	.word	0x000000ff
        /*0460*/ 	.word	0x00000208
        /*0464*/ 	.short	0x0100
        /*0466*/ 	.byte	0x08
	.zero		1


	//   ....[58]....
        /*0468*/ 	.word	0x00000600
        /*046c*/ 	.word	0x000000ff
        /*0470*/ 	.word	0x000000e8
        /*0474*/ 	.short	0x0100
        /*0476*/ 	.byte	0x08
	.zero		1


	//   ....[59]....
        /*0478*/ 	.word	0x00000610
        /*047c*/ 	.word	0x000000ff
        /*0480*/ 	.word	0x00000210
        /*0484*/ 	.short	0x0100
        /*0486*/ 	.byte	0x08
	.zero		1


	//   ....[60]....
        /*0488*/ 	.word	0x00000620
        /*048c*/ 	.word	0x000000ff
        /*0490*/ 	.word	0x000000f0
        /*0494*/ 	.short	0x0100
        /*0496*/ 	.byte	0x08
	.zero		1


	//   ....[61]....
        /*0498*/ 	.word	0x00000630
        /*049c*/ 	.word	0x000000ff
        /*04a0*/ 	.word	0x00000218
        /*04a4*/ 	.short	0x0100
        /*04a6*/ 	.byte	0x08
	.zero		1


	//   ....[62]....
        /*04a8*/ 	.word	0x00000640
        /*04ac*/ 	.word	0x000000ff
        /*04b0*/ 	.word	0x000000f8
        /*04b4*/ 	.short	0x0100
        /*04b6*/ 	.byte	0x08
	.zero		1


	//   ....[63]....
        /*04b8*/ 	.word	0x00000650
        /*04bc*/ 	.word	0x000000ff
        /*04c0*/ 	.word	0x00000220
        /*04c4*/ 	.short	0x0100
        /*04c6*/ 	.byte	0x08
	.zero		1


	//   ....[64]....
        /*04c8*/ 	.word	0x00000660
        /*04cc*/ 	.word	0x000000ff
        /*04d0*/ 	.word	0x00000100
        /*04d4*/ 	.short	0x0100
        /*04d6*/ 	.byte	0x08
	.zero		1


	//   ....[65]....
        /*04d8*/ 	.word	0x00000670
        /*04dc*/ 	.word	0x000000ff
        /*04e0*/ 	.word	0x00000228
        /*04e4*/ 	.short	0x0100
        /*04e6*/ 	.byte	0x08
	.zero		1


	//   ....[66]....
        /*04e8*/ 	.word	0x00000680
        /*04ec*/ 	.word	0x000000ff
        /*04f0*/ 	.word	0x00000108
        /*04f4*/ 	.short	0x0100
        /*04f6*/ 	.byte	0x08
	.zero		1


	//   ....[67]....
        /*04f8*/ 	.word	0x00000690
        /*04fc*/ 	.word	0x000000ff
        /*0500*/ 	.word	0x00000230
        /*0504*/ 	.short	0x0100
        /*0506*/ 	.byte	0x08
	.zero		1


	//   ....[68]....
        /*0508*/ 	.word	0x000006a0
        /*050c*/ 	.word	0x000000ff
        /*0510*/ 	.word	0x00000110
        /*0514*/ 	.short	0x0100
        /*0516*/ 	.byte	0x08
	.zero		1


	//   ....[69]....
        /*0518*/ 	.word	0x000006b0
        /*051c*/ 	.word	0x000000ff
        /*0520*/ 	.word	0x00000238
        /*0524*/ 	.short	0x0100
        /*0526*/ 	.byte	0x08
	.zero		1


	//   ....[70]....
        /*0528*/ 	.word	0x000006c0
        /*052c*/ 	.word	0x000000ff
        /*0530*/ 	.word	0x00000118
        /*0534*/ 	.short	0x0100
        /*0536*/ 	.byte	0x08
	.zero		1


	//   ....[71]....
        /*0538*/ 	.word	0x000006d0
        /*053c*/ 	.word	0x000000ff
        /*0540*/ 	.word	0x00000240
        /*0544*/ 	.short	0x0100
        /*0546*/ 	.byte	0x08
	.zero		1


	//   ....[72]....
        /*0548*/ 	.word	0x000006e0
        /*054c*/ 	.word	0x000000ff
        /*0550*/ 	.word	0x00000120
        /*0554*/ 	.short	0x0100
        /*0556*/ 	.byte	0x08
	.zero		1


	//   ....[73]....
        /*0558*/ 	.word	0x000006f0
        /*055c*/ 	.word	0x000000ff
        /*0560*/ 	.word	0x00000248
        /*0564*/ 	.short	0x0100
        /*0566*/ 	.byte	0x08
	.zero		1


	//   ....[74]....
        /*0568*/ 	.word	0x00000c50
        /*056c*/ 	.word	0x000000ff
        /*0570*/ 	.word	0x00000280
        /*0574*/ 	.short	0x0100
        /*0576*/ 	.byte	0x08
	.zero		1


	//   ....[75]....
        /*0578*/ 	.word	0x00000cf0
        /*057c*/ 	.word	0x000000ff
        /*0580*/ 	.word	0x00000288
        /*0584*/ 	.short	0x0100
        /*0586*/ 	.byte	0x08
	.zero		1


	//   ....[76]....
        /*0588*/ 	.word	0x00000d30
        /*058c*/ 	.word	0x000000ff
        /*0590*/ 	.word	0x00000260
        /*0594*/ 	.short	0x0100
        /*0596*/ 	.byte	0x09
	.zero		1


	//   ....[77]....
        /*0598*/ 	.word	0x00000d40
        /*059c*/ 	.word	0x000000ff
        /*05a0*/ 	.word	0x00000268
        /*05a4*/ 	.short	0x0100
        /*05a6*/ 	.byte	0x09
	.zero		1


	//   ....[78]....
        /*05a8*/ 	.word	0x00000d50
        /*05ac*/ 	.word	0x000000ff
        /*05b0*/ 	.word	0x00000270
        /*05b4*/ 	.short	0x0100
        /*05b6*/ 	.byte	0x09
	.zero		1


	//   ....[79]....
        /*05b8*/ 	.word	0x00000d60
        /*05bc*/ 	.word	0x000000ff
        /*05c0*/ 	.word	0x00000278
        /*05c4*/ 	.short	0x0100
        /*05c6*/ 	.byte	0x09
	.zero		1


	//   ....[80]....
        /*05c8*/ 	.word	0x00001c10
        /*05cc*/ 	.word	0x000000ff
        /*05d0*/ 	.word	0xfffffff8
        /*05d4*/ 	.short	0x010a
        /*05d6*/ 	.byte	0x2b
	.zero		1


	//   ....[81]....
        /*05d8*/ 	.word	0x00001de0
        /*05dc*/ 	.word	0x00000003
        /*05e0*/ 	.word	0x00000000
        /*05e4*/ 	.short	0x010a
        /*05e6*/ 	.byte	0x3f
	.zero		1


	//   ....[82]....
        /*05e8*/ 	.word	0x00001e20
        /*05ec*/ 	.word	0x00000003
        /*05f0*/ 	.word	0x00000000
        /*05f4*/ 	.short	0x010a
        /*05f6*/ 	.byte	0x3f
	.zero		1


	//   ....[83]....
        /*05f8*/ 	.word	0x00001fb0
        /*05fc*/ 	.word	0x000000ff
        /*0600*/ 	.word	0x00000000
        /*0604*/ 	.short	0x010a
        /*0606*/ 	.byte	0x04
	.zero		1


	//   ....[84]....
        /*0608*/ 	.word	0x00001ff0
        /*060c*/ 	.word	0x000000ff
        /*0610*/ 	.word	0x00000000
        /*0614*/ 	.short	0x010a
        /*0616*/ 	.byte	0x04
	.zero		1


	//   ....[85]....
        /*0618*/ 	.word	0x000020e0
        /*061c*/ 	.word	0x00000005
        /*0620*/ 	.word	0x00000000
        /*0624*/ 	.short	0x0101
        /*0626*/ 	.byte	0x3f
	.zero		1


	//   ....[86]....
        /*0628*/ 	.word	0x000021f0
        /*062c*/ 	.word	0x00000003
        /*0630*/ 	.word	0x00000000
        /*0634*/ 	.short	0x0101
        /*0636*/ 	.byte	0x2f
	.zero		1


	//   ....[87]....
        /*0638*/ 	.word	0x00002320
        /*063c*/ 	.word	0x00000000
        /*0640*/ 	.word	0x00000000
        /*0644*/ 	.short	0x0101
        /*0646*/ 	.byte	0x3f
	.zero		1


	//   ....[88]....
        /*0648*/ 	.word	0x000023a0
        /*064c*/ 	.word	0x000000ff
        /*0650*/ 	.word	0x00000008
        /*0654*/ 	.short	0x010a
        /*0656*/ 	.byte	0x2b
	.zero		1


	//   ....[89]....
        /*0658*/ 	.word	0x00005830
        /*065c*/ 	.word	0x00000000
        /*0660*/ 	.word	0x00000000
        /*0664*/ 	.short	0x0101
        /*0666*/ 	.byte	0x2f
	.zero		1


	//   ....[90]....
        /*0668*/ 	.word	0x00006160
        /*066c*/ 	.word	0x0000000e
        /*0670*/ 	.word	0x00000128
        /*0674*/ 	.short	0x010a
        /*0676*/ 	.byte	0x3f
	.zero		1


	//   ....[91]....
        /*0678*/ 	.word	0x00006570
        /*067c*/ 	.word	0x00000006
        /*0680*/ 	.word	0x00000288
        /*0684*/ 	.short	0x0101
        /*0686*/ 	.byte	0x3f
	.zero		1


	//   ....[92]....
        /*0688*/ 	.word	0x00006c90
        /*068c*/ 	.word	0x00000007
        /*0690*/ 	.word	0x00000000
        /*0694*/ 	.short	0x010a
        /*0696*/ 	.byte	0x3f
	.zero		1


	//   ....[93]....
        /*0698*/ 	.word	0x00006d10
        /*069c*/ 	.word	0x00000006
        /*06a0*/ 	.word	0x00000000
        /*06a4*/ 	.short	0x010a
        /*06a6*/ 	.byte	0x3f
	.zero		1


	//   ....[94]....
        /*06a8*/ 	.word	0x00006da0
        /*06ac*/ 	.word	0x00000007
        /*06b0*/ 	.word	0x00000000
        /*06b4*/ 	.short	0x010a
        /*06b6*/ 	.byte	0x3f
	.zero		1


	//   ....[95]....
        /*06b8*/ 	.word	0x00006e30
        /*06bc*/ 	.word	0x00000006
        /*06c0*/ 	.word	0x00000000
        /*06c4*/ 	.short	0x010a
        /*06c6*/ 	.byte	0x3f
	.zero		1


	//   ....[96]....
        /*06c8*/ 	.word	0x00006ec0
        /*06cc*/ 	.word	0x00000007
        /*06d0*/ 	.word	0x00000000
        /*06d4*/ 	.short	0x010a
        /*06d6*/ 	.byte	0x3f
	.zero		1


	//   ....[97]....
        /*06d8*/ 	.word	0x00006f50
        /*06dc*/ 	.word	0x00000006
        /*06e0*/ 	.word	0x00000000
        /*06e4*/ 	.short	0x010a
        /*06e6*/ 	.byte	0x3f
	.zero		1


	//   ....[98]....
        /*06e8*/ 	.word	0x00006fe0
        /*06ec*/ 	.word	0x00000007
        /*06f0*/ 	.word	0x00000000
        /*06f4*/ 	.short	0x010a
        /*06f6*/ 	.byte	0x3f
	.zero		1


	//   ....[99]....
        /*06f8*/ 	.word	0x00007070
        /*06fc*/ 	.word	0x00000006
        /*0700*/ 	.word	0x00000000
        /*0704*/ 	.short	0x010a
        /*0706*/ 	.byte	0x3f
	.zero		1


	//   ....[100]....
        /*0708*/ 	.word	0x00007100
        /*070c*/ 	.word	0x00000007
        /*0710*/ 	.word	0x00000000
        /*0714*/ 	.short	0x010a
        /*0716*/ 	.byte	0x3f
	.zero		1


	//   ....[101]....
        /*0718*/ 	.word	0x00007190
        /*071c*/ 	.word	0x00000006
        /*0720*/ 	.word	0x00000000
        /*0724*/ 	.short	0x010a
        /*0726*/ 	.byte	0x3f
	.zero		1


	//   ....[102]....
        /*0728*/ 	.word	0x00007220
        /*072c*/ 	.word	0x00000007
        /*0730*/ 	.word	0x00000000
        /*0734*/ 	.short	0x010a
        /*0736*/ 	.byte	0x3f
	.zero		1


	//   ....[103]....
        /*0738*/ 	.word	0x000072b0
        /*073c*/ 	.word	0x00000006
        /*0740*/ 	.word	0x00000000
        /*0744*/ 	.short	0x010a
        /*0746*/ 	.byte	0x3f
	.zero		1


	//   ....[104]....
        /*0748*/ 	.word	0x00007340
        /*074c*/ 	.word	0x00000007
        /*0750*/ 	.word	0x00000000
        /*0754*/ 	.short	0x010a
        /*0756*/ 	.byte	0x3f
	.zero		1


	//   ....[105]....
        /*0758*/ 	.word	0x000073d0
        /*075c*/ 	.word	0x00000006
        /*0760*/ 	.word	0x00000000
        /*0764*/ 	.short	0x010a
        /*0766*/ 	.byte	0x3f
	.zero		1


	//   ....[106]....
        /*0768*/ 	.word	0x00007460
        /*076c*/ 	.word	0x00000007
        /*0770*/ 	.word	0x00000000
        /*0774*/ 	.short	0x010a
        /*0776*/ 	.byte	0x3f
	.zero		1


	//   ....[107]....
        /*0778*/ 	.word	0x000074f0
        /*077c*/ 	.word	0x00000006
        /*0780*/ 	.word	0x00000000
        /*0784*/ 	.short	0x010a
        /*0786*/ 	.byte	0x3f
	.zero		1


	//   ....[108]....
        /*0788*/ 	.word	0x00007580
        /*078c*/ 	.word	0x00000007
        /*0790*/ 	.word	0x00000000
        /*0794*/ 	.short	0x010a
        /*0796*/ 	.byte	0x3f
	.zero		1


	//   ....[109]....
        /*0798*/ 	.word	0x00007610
        /*079c*/ 	.word	0x00000006
        /*07a0*/ 	.word	0x00000000
        /*07a4*/ 	.short	0x010a
        /*07a6*/ 	.byte	0x3f
	.zero		1


	//   ....[110]....
        /*07a8*/ 	.word	0x000076a0
        /*07ac*/ 	.word	0x00000007
        /*07b0*/ 	.word	0x00000000
        /*07b4*/ 	.short	0x010a
        /*07b6*/ 	.byte	0x3f
	.zero		1


	//   ....[111]....
        /*07b8*/ 	.word	0x00007730
        /*07bc*/ 	.word	0x00000006
        /*07c0*/ 	.word	0x00000000
        /*07c4*/ 	.short	0x010a
        /*07c6*/ 	.byte	0x3f
	.zero		1


	//   ....[112]....
        /*07c8*/ 	.word	0x000077c0
        /*07cc*/ 	.word	0x00000007
        /*07d0*/ 	.word	0x00000000
        /*07d4*/ 	.short	0x010a
        /*07d6*/ 	.byte	0x3f
	.zero		1


	//   ....[113]....
        /*07d8*/ 	.word	0x00007850
        /*07dc*/ 	.word	0x00000006
        /*07e0*/ 	.word	0x00000000
        /*07e4*/ 	.short	0x010a
        /*07e6*/ 	.byte	0x3f
	.zero		1


	//   ....[114]....
        /*07e8*/ 	.word	0x000078e0
        /*07ec*/ 	.word	0x00000007
        /*07f0*/ 	.word	0x00000000
        /*07f4*/ 	.short	0x010a
        /*07f6*/ 	.byte	0x3f
	.zero		1


	//   ....[115]....
        /*07f8*/ 	.word	0x00007970
        /*07fc*/ 	.word	0x00000006
        /*0800*/ 	.word	0x00000000
        /*0804*/ 	.short	0x010a
        /*0806*/ 	.byte	0x3f
	.zero		1


	//   ....[116]....
        /*0808*/ 	.word	0x00007a00
        /*080c*/ 	.word	0x00000007
        /*0810*/ 	.word	0x00000000
        /*0814*/ 	.short	0x010a
        /*0816*/ 	.byte	0x3f
	.zero		1


	//   ....[117]....
        /*0818*/ 	.word	0x00007a90
        /*081c*/ 	.word	0x00000006
        /*0820*/ 	.word	0x00000000
        /*0824*/ 	.short	0x010a
        /*0826*/ 	.byte	0x3f
	.zero		1


	//   ....[118]....
        /*0828*/ 	.word	0x00007b20
        /*082c*/ 	.word	0x00000007
        /*0830*/ 	.word	0x00000000
        /*0834*/ 	.short	0x010a
        /*0836*/ 	.byte	0x3f
	.zero		1


	//   ....[119]....
        /*0838*/ 	.word	0x00007bb0
        /*083c*/ 	.word	0x00000006
        /*0840*/ 	.word	0x00000000
        /*0844*/ 	.short	0x010a
        /*0846*/ 	.byte	0x3f
	.zero		1


	//   ....[120]....
        /*0848*/ 	.word	0x00007c40
        /*084c*/ 	.word	0x00000007
        /*0850*/ 	.word	0x00000000
        /*0854*/ 	.short	0x010a
        /*0856*/ 	.byte	0x3f
	.zero		1


	//   ....[121]....
        /*0858*/ 	.word	0x00007cd0
        /*085c*/ 	.word	0x00000006
        /*0860*/ 	.word	0x00000000
        /*0864*/ 	.short	0x010a
        /*0866*/ 	.byte	0x3f
	.zero		1


	//   ....[122]....
        /*0868*/ 	.word	0x00007d60
        /*086c*/ 	.word	0x00000007
        /*0870*/ 	.word	0x00000000
        /*0874*/ 	.short	0x010a
        /*0876*/ 	.byte	0x3f
	.zero		1


	//   ....[123]....
        /*0878*/ 	.word	0x00007df0
        /*087c*/ 	.word	0x00000006
        /*0880*/ 	.word	0x00000000
        /*0884*/ 	.short	0x010a
        /*0886*/ 	.byte	0x3f
	.zero		1


	//   ....[124]....
        /*0888*/ 	.word	0x00007e80
        /*088c*/ 	.word	0x00000007
        /*0890*/ 	.word	0x00000000
        /*0894*/ 	.short	0x010a
        /*0896*/ 	.byte	0x3f
	.zero		1


	//   ....[125]....
        /*0898*/ 	.word	0x00007f10
        /*089c*/ 	.word	0x00000006
        /*08a0*/ 	.word	0x00000000
        /*08a4*/ 	.short	0x010a
        /*08a6*/ 	.byte	0x3f
	.zero		1


	//   ....[126]....
        /*08a8*/ 	.word	0x00007fa0
        /*08ac*/ 	.word	0x00000007
        /*08b0*/ 	.word	0x00000000
        /*08b4*/ 	.short	0x010a
        /*08b6*/ 	.byte	0x3f
	.zero		1


	//   ....[127]....
        /*08b8*/ 	.word	0x00008030
        /*08bc*/ 	.word	0x00000006
        /*08c0*/ 	.word	0x00000000
        /*08c4*/ 	.short	0x010a
        /*08c6*/ 	.byte	0x3f
	.zero		1


	//   ....[128]....
        /*08c8*/ 	.word	0x000080c0
        /*08cc*/ 	.word	0x00000005
        /*08d0*/ 	.word	0x00000000
        /*08d4*/ 	.short	0x010a
        /*08d6*/ 	.byte	0x3f
	.zero		1


	//   ....[129]....
        /*08d8*/ 	.word	0x00008130
        /*08dc*/ 	.word	0x00000003
        /*08e0*/ 	.word	0xfffffff8
        /*08e4*/ 	.short	0x010a
        /*08e6*/ 	.byte	0x3f
	.zero		1


	//   ....[130]....
        /*08e8*/ 	.word	0x00008180
        /*08ec*/ 	.word	0x00000003
        /*08f0*/ 	.word	0x00000000
        /*08f4*/ 	.short	0x010a
        /*08f6*/ 	.byte	0x3f
	.zero		1


	//   ....[131]....
        /*08f8*/ 	.word	0x000081e0
        /*08fc*/ 	.word	0x00000005
        /*0900*/ 	.word	0x00000000
        /*0904*/ 	.short	0x010a
        /*0906*/ 	.byte	0x3f
	.zero		1


	//   ....[132]....
        /*0908*/ 	.word	0x00008240
        /*090c*/ 	.word	0x00000003
        /*0910*/ 	.word	0x00000008
        /*0914*/ 	.short	0x010a
        /*0916*/ 	.byte	0x3f
	.zero		1


	//   ....[133]....
        /*0918*/ 	.word	0x00008310
        /*091c*/ 	.word	0x0000000e
        /*0920*/ 	.word	0x00000128
        /*0924*/ 	.short	0x010a
        /*0926*/ 	.byte	0x3f
	.zero		1


	//   ....[134]....
        /*0928*/ 	.word	0x000083e0
        /*092c*/ 	.word	0x00000007
        /*0930*/ 	.word	0x00000000
        /*0934*/ 	.short	0x010a
        /*0936*/ 	.byte	0x3f
	.zero		1


	//   ....[135]....
        /*0938*/ 	.word	0x00008430
        /*093c*/ 	.word	0x00000006
        /*0940*/ 	.word	0x00000000
        /*0944*/ 	.short	0x010a
        /*0946*/ 	.byte	0x3f
	.zero		1


	//   ....[136]....
        /*0948*/ 	.word	0x00008480
        /*094c*/ 	.word	0x00000007
        /*0950*/ 	.word	0x00000000
        /*0954*/ 	.short	0x010a
        /*0956*/ 	.byte	0x3f
	.zero		1


	//   ....[137]....
        /*0958*/ 	.word	0x000084d0
        /*095c*/ 	.word	0x00000006
        /*0960*/ 	.word	0x00000000
        /*0964*/ 	.short	0x010a
        /*0966*/ 	.byte	0x3f
	.zero		1


	//   ....[138]....
        /*0968*/ 	.word	0x00008520
        /*096c*/ 	.word	0x00000007
        /*0970*/ 	.word	0x00000000
        /*0974*/ 	.short	0x010a
        /*0976*/ 	.byte	0x3f
	.zero		1


	//   ....[139]....
        /*0978*/ 	.word	0x00008570
        /*097c*/ 	.word	0x00000006
        /*0980*/ 	.word	0x00000000
        /*0984*/ 	.short	0x010a
        /*0986*/ 	.byte	0x3f
	.zero		1


	//   ....[140]....
        /*0988*/ 	.word	0x000085c0
        /*098c*/ 	.word	0x00000007
        /*0990*/ 	.word	0x00000000
        /*0994*/ 	.short	0x010a
        /*0996*/ 	.byte	0x3f
	.zero		1


	//   ....[141]....
        /*0998*/ 	.word	0x00008610
        /*099c*/ 	.word	0x00000006
        /*09a0*/ 	.word	0x00000000
        /*09a4*/ 	.short	0x010a
        /*09a6*/ 	.byte	0x3f
	.zero		1


	//   ....[142]....
        /*09a8*/ 	.word	0x00008660
        /*09ac*/ 	.word	0x00000007
        /*09b0*/ 	.word	0x00000000
        /*09b4*/ 	.short	0x010a
        /*09b6*/ 	.byte	0x3f
	.zero		1


	//   ....[143]....
        /*09b8*/ 	.word	0x000086b0
        /*09bc*/ 	.word	0x00000006
        /*09c0*/ 	.word	0x00000000
        /*09c4*/ 	.short	0x010a
        /*09c6*/ 	.byte	0x3f
	.zero		1


	//   ....[144]....
        /*09c8*/ 	.word	0x00008700
        /*09cc*/ 	.word	0x00000007
        /*09d0*/ 	.word	0x00000000
        /*09d4*/ 	.short	0x010a
        /*09d6*/ 	.byte	0x3f
	.zero		1


	//   ....[145]....
        /*09d8*/ 	.word	0x00008750
        /*09dc*/ 	.word	0x00000006
        /*09e0*/ 	.word	0x00000000
        /*09e4*/ 	.short	0x010a
        /*09e6*/ 	.byte	0x3f
	.zero		1


	//   ....[146]....
        /*09e8*/ 	.word	0x000087a0
        /*09ec*/ 	.word	0x00000007
        /*09f0*/ 	.word	0x00000000
        /*09f4*/ 	.short	0x010a
        /*09f6*/ 	.byte	0x3f
	.zero		1


	//   ....[147]....
        /*09f8*/ 	.word	0x000087f0
        /*09fc*/ 	.word	0x00000006
        /*0a00*/ 	.word	0x00000000
        /*0a04*/ 	.short	0x010a
        /*0a06*/ 	.byte	0x3f
	.zero		1


	//   ....[148]....
        /*0a08*/ 	.word	0x00008840
        /*0a0c*/ 	.word	0x00000007
        /*0a10*/ 	.word	0x00000000
        /*0a14*/ 	.short	0x010a
        /*0a16*/ 	.byte	0x3f
	.zero		1


	//   ....[149]....
        /*0a18*/ 	.word	0x00008890
        /*0a1c*/ 	.word	0x00000006
        /*0a20*/ 	.word	0x00000000
        /*0a24*/ 	.short	0x010a
        /*0a26*/ 	.byte	0x3f
	.zero		1


	//   ....[150]....
        /*0a28*/ 	.word	0x000088e0
        /*0a2c*/ 	.word	0x00000007
        /*0a30*/ 	.word	0x00000000
        /*0a34*/ 	.short	0x010a
        /*0a36*/ 	.byte	0x3f
	.zero		1


	//   ....[151]....
        /*0a38*/ 	.word	0x00008930
        /*0a3c*/ 	.word	0x00000006
        /*0a40*/ 	.word	0x00000000
        /*0a44*/ 	.short	0x010a
        /*0a46*/ 	.byte	0x3f
	.zero		1


	//   ....[152]....
        /*0a48*/ 	.word	0x00008980
        /*0a4c*/ 	.word	0x00000007
        /*0a50*/ 	.word	0x00000000
        /*0a54*/ 	.short	0x010a
        /*0a56*/ 	.byte	0x3f
	.zero		1


	//   ....[153]....
        /*0a58*/ 	.word	0x000089d0
        /*0a5c*/ 	.word	0x00000006
        /*0a60*/ 	.word	0x00000000
        /*0a64*/ 	.short	0x010a
        /*0a66*/ 	.byte	0x3f
	.zero		1


	//   ....[154]....
        /*0a68*/ 	.word	0x00008a20
        /*0a6c*/ 	.word	0x00000007
        /*0a70*/ 	.word	0x00000000
        /*0a74*/ 	.short	0x010a
        /*0a76*/ 	.byte	0x3f
	.zero		1


	//   ....[155]....
        /*0a78*/ 	.word	0x00008a70
        /*0a7c*/ 	.word	0x00000006
        /*0a80*/ 	.word	0x00000000
        /*0a84*/ 	.short	0x010a
        /*0a86*/ 	.byte	0x3f
	.zero		1


	//   ....[156]....
        /*0a88*/ 	.word	0x00008ac0
        /*0a8c*/ 	.word	0x00000007
        /*0a90*/ 	.word	0x00000000
        /*0a94*/ 	.short	0x010a
        /*0a96*/ 	.byte	0x3f
	.zero		1


	//   ....[157]....
        /*0a98*/ 	.word	0x00008b10
        /*0a9c*/ 	.word	0x00000006
        /*0aa0*/ 	.word	0x00000000
        /*0aa4*/ 	.short	0x010a
        /*0aa6*/ 	.byte	0x3f
	.zero		1


	//   ....[158]....
        /*0aa8*/ 	.word	0x00008b60
        /*0aac*/ 	.word	0x00000007
        /*0ab0*/ 	.word	0x00000000
        /*0ab4*/ 	.short	0x010a
        /*0ab6*/ 	.byte	0x3f
	.zero		1


	//   ....[159]....
        /*0ab8*/ 	.word	0x00008bb0
        /*0abc*/ 	.word	0x00000006
        /*0ac0*/ 	.word	0x00000000
        /*0ac4*/ 	.short	0x010a
        /*0ac6*/ 	.byte	0x3f
	.zero		1


	//   ....[160]....
        /*0ac8*/ 	.word	0x00008c00
        /*0acc*/ 	.word	0x00000007
        /*0ad0*/ 	.word	0x00000000
        /*0ad4*/ 	.short	0x010a
        /*0ad6*/ 	.byte	0x3f
	.zero		1


	//   ....[161]....
        /*0ad8*/ 	.word	0x00008c50
        /*0adc*/ 	.word	0x00000006
        /*0ae0*/ 	.word	0x00000000
        /*0ae4*/ 	.short	0x010a
        /*0ae6*/ 	.byte	0x3f
	.zero		1


	//   ....[162]....
        /*0ae8*/ 	.word	0x00008ca0
        /*0aec*/ 	.word	0x00000007
        /*0af0*/ 	.word	0x00000000
        /*0af4*/ 	.short	0x010a
        /*0af6*/ 	.byte	0x3f
	.zero		1


	//   ....[163]....
        /*0af8*/ 	.word	0x00008cf0
        /*0afc*/ 	.word	0x00000006
        /*0b00*/ 	.word	0x00000000
        /*0b04*/ 	.short	0x010a
        /*0b06*/ 	.byte	0x3f
	.zero		1


	//   ....[164]....
        /*0b08*/ 	.word	0x00008d40
        /*0b0c*/ 	.word	0x00000007
        /*0b10*/ 	.word	0x00000000
        /*0b14*/ 	.short	0x010a
        /*0b16*/ 	.byte	0x3f
	.zero		1


	//   ....[165]....
        /*0b18*/ 	.word	0x00008d90
        /*0b1c*/ 	.word	0x00000006
        /*0b20*/ 	.word	0x00000000
        /*0b24*/ 	.short	0x010a
        /*0b26*/ 	.byte	0x3f
	.zero		1


	//   ....[166]....
        /*0b28*/ 	.word	0x00008de0
        /*0b2c*/ 	.word	0x00000007
        /*0b30*/ 	.word	0x00000000
        /*0b34*/ 	.short	0x010a
        /*0b36*/ 	.byte	0x3f
	.zero		1


	//   ....[167]....
        /*0b38*/ 	.word	0x00008e30
        /*0b3c*/ 	.word	0x00000006
        /*0b40*/ 	.word	0x00000000
        /*0b44*/ 	.short	0x010a
        /*0b46*/ 	.byte	0x3f
	.zero		1


	//   ....[168]....
        /*0b48*/ 	.word	0x00008e80
        /*0b4c*/ 	.word	0x00000007
        /*0b50*/ 	.word	0x00000000
        /*0b54*/ 	.short	0x010a
        /*0b56*/ 	.byte	0x3f
	.zero		1


	//   ....[169]....
        /*0b58*/ 	.word	0x00008ed0
        /*0b5c*/ 	.word	0x00000006
        /*0b60*/ 	.word	0x00000000
        /*0b64*/ 	.short	0x010a
        /*0b66*/ 	.byte	0x3f
	.zero		1


	//----- nvinfo : EIATTR_NUM_MBARRIERS
	.align		4
.L_37:
        /*0b68*/ 	.byte	0x03, 0x38
        /*0b6a*/ 	.short	0x0050


	//----- nvinfo : EIATTR_EXIT_INSTR_OFFSETS
	.align		4
        /*0b6c*/ 	.byte	0x04, 0x1c
        /*0b6e*/ 	.short	(.L_39 - .L_38)


	//   ....[0]....
.L_38:
        /*0b70*/ 	.word	0x00001850


	//   ....[1]....
        /*0b74*/ 	.word	0x000018b0


	//   ....[2]....
        /*0b78*/ 	.word	0x00005e30


	//   ....[3]....
        /*0b7c*/ 	.word	0x00005e60


	//   ....[4]....
        /*0b80*/ 	.word	0x00008110


	//----- nvinfo : EIATTR_MAX_THREADS
	.align		4
.L_39:
        /*0b84*/ 	.byte	0x04, 0x05
        /*0b86*/ 	.short	(.L_41 - .L_40)
.L_40:
        /*0b88*/ 	.word	0x00000180
        /*0b8c*/ 	.word	0x00000001
        /*0b90*/ 	.word	0x00000001


	//----- nvinfo : EIATTR_CRS_STACK_SIZE
	.align		4
.L_41:
        /*0b94*/ 	.byte	0x04, 0x1e
        /*0b96*/ 	.short	(.L_43 - .L_42)
.L_42:
        /*0b98*/ 	.word	0x00000000


	//----- nvinfo : EIATTR_CBANK_PARAM_SIZE
	.align		4
.L_43:
        /*0b9c*/ 	.byte	0x03, 0x19
        /*0b9e*/ 	.short	0x0470


	//----- nvinfo : EIATTR_PARAM_CBANK
	.align		4
        /*0ba0*/ 	.byte	0x04, 0x0a
        /*0ba2*/ 	.short	(.L_45 - .L_44)
	.align		4
.L_44:
        /*0ba4*/ 	.word	index@(.nv.constant0._ZN7cutlass13device_kernelINS_4gemm6kernel13GemmUniversalIN4cute5tupleIJiiiiEEENS1_10collective13CollectiveMmaINS1_34MainloopSm90TmaGmmaWarpSpecializedILi37ENS5_IJNS4_1CILi2EEENSA_ILi1EEESC_EEENS1_32KernelTmaWarpSpecializedPingpongEEENS5_IJNSA_ILi64EEENSA_ILi128EEENSA_ILi32EEEEEEaNS5_IJlSC_lEEEaSK_NS4_8TiledMMAINS4_8MMA_AtomIJNS4_4SM904GMMA27MMA_64x128x32_S32S8S8_SS_TNEEEENS4_6LayoutINS5_IJSC_SC_SC_EEENS5_IJNSA_ILi0EEEST_ST_EEEEENS5_IJNS4_10UnderscoreESW_SW_EEEEENS4_13SM90_TMA_LOADENS4_14ComposedLayoutINS4_7SwizzleILi1ELi4ELi3EEENS4_18smem_ptr_flag_bitsILi8EEENSR_INS5_IJNSA_ILi8EEESI_EEENS5_IJSI_SC_EEEEEEEvNS4_8identityENS4_23SM90_TMA_LOAD_MULTICASTES19_vS1A_EENS_8epilogue10collective6detail29Sm90TmaWarpSpecializedAdapterINS1E_15DefaultEpilogueIaSK_SK_NS1D_6thread17LinearCombinationIaLi1EiiLNS1I_9ScaleType4KindE0ELNS_15FloatRoundStyleE2EaEENS1_15EpilogueDefaultEEEEEvvEEEEvNT_6ParamsE)
        /*0ba8*/ 	.short	0x0210
        /*0baa*/ 	.short	0x0470


	//----- nvinfo : EIATTR_SW_WAR
	.align		4
.L_45:
        /*0bac*/ 	.byte	0x04, 0x36
        /*0bae*/ 	.short	(.L_47 - .L_46)
.L_46:
        /*0bb0*/ 	.word	0x00000008
.L_47:


//--------------------- .nv.callgraph             --------------------------
	.section	.nv.callgraph,"",@"SHT_CUDA_CALLGRAPH"
	.align	4
	.sectionentsize	8
	.align		4
        /*0000*/ 	.word	0x00000000
	.align		4
        /*0004*/ 	.word	0xffffffff
	.align		4
        /*0008*/ 	.word	index@(_ZN7cutlass13device_kernelINS_4gemm6kernel13GemmUniversalIN4cute5tupleIJiiiiEEENS1_10collective13CollectiveMmaINS1_34MainloopSm90TmaGmmaWarpSpecializedILi37ENS5_IJNS4_1CILi2EEENSA_ILi1EEESC_EEENS1_32KernelTmaWarpSpecializedPingpongEEENS5_IJNSA_ILi64EEENSA_ILi128EEENSA_ILi32EEEEEEaNS5_IJlSC_lEEEaSK_NS4_8TiledMMAINS4_8MMA_AtomIJNS4_4SM904GMMA27MMA_64x128x32_S32S8S8_SS_TNEEEENS4_6LayoutINS5_IJSC_SC_SC_EEENS5_IJNSA_ILi0EEEST_ST_EEEEENS5_IJNS4_10UnderscoreESW_SW_EEEEENS4_13SM90_TMA_LOADENS4_14ComposedLayoutINS4_7SwizzleILi1ELi4ELi3EEENS4_18smem_ptr_flag_bitsILi8EEENSR_INS5_IJNSA_ILi8EEESI_EEENS5_IJSI_SC_EEEEEEEvNS4_8identityENS4_23SM90_TMA_LOAD_MULTICASTES19_vS1A_EENS_8epilogue10collective6detail29Sm90TmaWarpSpecializedAdapterINS1E_15DefaultEpilogueIaSK_SK_NS1D_6thread17LinearCombinationIaLi1EiiLNS1I_9ScaleType4KindE0ELNS_15FloatRoundStyleE2EaEENS1_15EpilogueDefaultEEEEEvvEEEEvNT_6ParamsE)
	.align		4
        /*000c*/ 	.word	index@(__assertfail)
	.align		4
        /*0010*/ 	.word	0x00000000
	.align		4
        /*0014*/ 	.word	0xfffffffe
	.align		4
        /*0018*/ 	.word	0x00000000
	.align		4
        /*001c*/ 	.word	0xfffffffd
	.align		4
        /*0020*/ 	.word	0x00000000
	.align		4
        /*0024*/ 	.word	0xfffffffc


//--------------------- .nv.constant4             --------------------------
	.section	.nv.constant4,"a",@progbits
	.align	8
	.align		8
.nv.constant4:
        /*0000*/ 	.dword	__assertfail
	.align		8
        /*0008*/ 	.dword	__unnamed_1
	.align		8
        /*0010*/ 	.dword	_ZN40_INTERNAL_933ad731_4_k_cu_f8d09a20_214164cuda3std3__45__cpo5beginE
	.align		8
        /*0018*/ 	.dword	_ZN40_INTERNAL_933ad731_4_k_cu_f8d09a20_214164cuda3std3__45__cpo3endE
	.align		8
        /*0020*/ 	.dword	_ZN40_INTERNAL_933ad731_4_k_cu_f8d09a20_214164cuda3std3__45__cpo6cbeginE
	.align		8
        /*0028*/ 	.dword	_ZN40_INTERNAL_933ad731_4_k_cu_f8d09a20_214164cuda3std3__45__cpo4cendE
	.align		8
        /*0030*/ 	.dword	_ZN40_INTERNAL_933ad731_4_k_cu_f8d09a20_214164cuda3std3__442_GLOBAL__N__933ad731_4_k_cu_f8d09a20_214166ignoreE
	.align		8
        /*0038*/ 	.dword	_ZN40_INTERNAL_933ad731_4_k_cu_f8d09a20_214164cuda3std3__419piecewise_constructE
	.align		8
        /*0040*/ 	.dword	_ZN40_INTERNAL_933ad731_4_k_cu_f8d09a20_214164cuda3std3__48in_placeE
	.align		8
        /*0048*/ 	.dword	_ZN40_INTERNAL_933ad731_4_k_cu_f8d09a20_214164cuda3std6ranges3__45__cpo4swapE
	.align		8
        /*0050*/ 	.dword	_ZN40_INTERNAL_933ad731_4_k_cu_f8d09a20_214164cuda3std6ranges3__45__cpo9iter_moveE
	.align		8
        /*0058*/ 	.dword	_ZN40_INTERNAL_933ad731_4_k_cu_f8d09a20_214164cute7productE
	.align		8
        /*0060*/ 	.dword	_ZN40_INTERNAL_933ad731_4_k_cu_f8d09a20_214164cute1_E
	.align		8
        /*0068*/ 	.dword	$str$22
	.align		8
        /*0070*/ 	.dword	$str$23


//--------------------- .text._ZN7cutlass13device_kernelINS_4gemm6kernel13GemmUniversalIN4cute5tupleIJiiiiEEENS1_10collective13CollectiveMmaINS1_34MainloopSm90TmaGmmaWarpSpecializedILi37ENS5_IJNS4_1CILi2EEENSA_ILi1EEESC_EEENS1_32KernelTmaWarpSpecializedPingpongEEENS5_IJNSA_ILi64EEENSA_ILi128EEENSA_ILi32EEEEEEaNS5_IJlSC_lEEEaSK_NS4_8TiledMMAINS4_8MMA_AtomIJNS4_4SM904GMMA27MMA_64x128x32_S32S8S8_SS_TNEEEENS4_6LayoutINS5_IJSC_SC_SC_EEENS5_IJNSA_ILi0EEEST_ST_EEEEENS5_IJNS4_10UnderscoreESW_SW_EEEEENS4_13SM90_TMA_LOADENS4_14ComposedLayoutINS4_7SwizzleILi1ELi4ELi3EEENS4_18smem_ptr_flag_bitsILi8EEENSR_INS5_IJNSA_ILi8EEESI_EEENS5_IJSI_SC_EEEEEEEvNS4_8identityENS4_23SM90_TMA_LOAD_MULTICASTES19_vS1A_EENS_8epilogue10collective6detail29Sm90TmaWarpSpecializedAdapterINS1E_15DefaultEpilogueIaSK_SK_NS1D_6thread17LinearCombinationIaLi1EiiLNS1I_9ScaleType4KindE0ELNS_15FloatRoundStyleE2EaEENS1_15EpilogueDefaultEEEEEvvEEEEvNT_6ParamsE --------------------------
	.section	.text._ZN7cutlass13device_kernelINS_4gemm6kernel13GemmUniversalIN4cute5tupleIJiiiiEEENS1_10collective13CollectiveMmaINS1_34MainloopSm90TmaGmmaWarpSpecializedILi37ENS5_IJNS4_1CILi2EEENSA_ILi1EEESC_EEENS1_32KernelTmaWarpSpecializedPingpongEEENS5_IJNSA_ILi64EEENSA_ILi128EEENSA_ILi32EEEEEEaNS5_IJlSC_lEEEaSK_NS4_8TiledMMAINS4_8MMA_AtomIJNS4_4SM904GMMA27MMA_64x128x32_S32S8S8_SS_TNEEEENS4_6LayoutINS5_IJSC_SC_SC_EEENS5_IJNSA_ILi0EEEST_ST_EEEEENS5_IJNS4_10UnderscoreESW_SW_EEEEENS4_13SM90_TMA_LOADENS4_14ComposedLayoutINS4_7SwizzleILi1ELi4ELi3EEENS4_18smem_ptr_flag_bitsILi8EEENSR_INS5_IJNSA_ILi8EEESI_EEENS5_IJSI_SC_EEEEEEEvNS4_8identityENS4_23SM90_TMA_LOAD_MULTICASTES19_vS1A_EENS_8epilogue10collective6detail29Sm90TmaWarpSpecializedAdapterINS1E_15DefaultEpilogueIaSK_SK_NS1D_6thread17LinearCombinationIaLi1EiiLNS1I_9ScaleType4KindE0ELNS_15FloatRoundStyleE2EaEENS1_15EpilogueDefaultEEEEEvvEEEEvNT_6ParamsE,"ax",@progbits
	.align	128
.text._ZN7cutlass13device_kernelINS_4gemm6kernel13GemmUniversalIN4cute5tupleIJiiiiEEENS1_10collective13CollectiveMmaINS1_34MainloopSm90TmaGmmaWarpSpecializedILi37ENS5_IJNS4_1CILi2EEENSA_ILi1EEESC_EEENS1_32KernelTmaWarpSpecializedPingpongEEENS5_IJNSA_ILi64EEENSA_ILi128EEENSA_ILi32EEEEEEaNS5_IJlSC_lEEEaSK_NS4_8TiledMMAINS4_8MMA_AtomIJNS4_4SM904GMMA27MMA_64x128x32_S32S8S8_SS_TNEEEENS4_6LayoutINS5_IJSC_SC_SC_EEENS5_IJNSA_ILi0EEEST_ST_EEEEENS5_IJNS4_10UnderscoreESW_SW_EEEEENS4_13SM90_TMA_LOADENS4_14ComposedLayoutINS4_7SwizzleILi1ELi4ELi3EEENS4_18smem_ptr_flag_bitsILi8EEENSR_INS5_IJNSA_ILi8EEESI_EEENS5_IJSI_SC_EEEEEEEvNS4_8identityENS4_23SM90_TMA_LOAD_MULTICASTES19_vS1A_EENS_8epilogue10collective6detail29Sm90TmaWarpSpecializedAdapterINS1E_15DefaultEpilogueIaSK_SK_NS1D_6thread17LinearCombinationIaLi1EiiLNS1I_9ScaleType4KindE0ELNS_15FloatRoundStyleE2EaEENS1_15EpilogueDefaultEEEEEvvEEEEvNT_6ParamsE:
        .type           _ZN7cutlass13device_kernelINS_4gemm6kernel13GemmUniversalIN4cute5tupleIJiiiiEEENS1_10collective13CollectiveMmaINS1_34MainloopSm90TmaGmmaWarpSpecializedILi37ENS5_IJNS4_1CILi2EEENSA_ILi1EEESC_EEENS1_32KernelTmaWarpSpecializedPingpongEEENS5_IJNSA_ILi64EEENSA_ILi128EEENSA_ILi32EEEEEEaNS5_IJlSC_lEEEaSK_NS4_8TiledMMAINS4_8MMA_AtomIJNS4_4SM904GMMA27MMA_64x128x32_S32S8S8_SS_TNEEEENS4_6LayoutINS5_IJSC_SC_SC_EEENS5_IJNSA_ILi0EEEST_ST_EEEEENS5_IJNS4_10UnderscoreESW_SW_EEEEENS4_13SM90_TMA_LOADENS4_14ComposedLayoutINS4_7SwizzleILi1ELi4ELi3EEENS4_18smem_ptr_flag_bitsILi8EEENSR_INS5_IJNSA_ILi8EEESI_EEENS5_IJSI_SC_EEEEEEEvNS4_8identityENS4_23SM90_TMA_LOAD_MULTICASTES19_vS1A_EENS_8epilogue10collective6detail29Sm90TmaWarpSpecializedAdapterINS1E_15DefaultEpilogueIaSK_SK_NS1D_6thread17LinearCombinationIaLi1EiiLNS1I_9ScaleType4KindE0ELNS_15FloatRoundStyleE2EaEENS1_15EpilogueDefaultEEEEEvvEEEEvNT_6ParamsE,@function
        .size           _ZN7cutlass13device_kernelINS_4gemm6kernel13GemmUniversalIN4cute5tupleIJiiiiEEENS1_10collective13CollectiveMmaINS1_34MainloopSm90TmaGmmaWarpSpecializedILi37ENS5_IJNS4_1CILi2EEENSA_ILi1EEESC_EEENS1_32KernelTmaWarpSpecializedPingpongEEENS5_IJNSA_ILi64EEENSA_ILi128EEENSA_ILi32EEEEEEaNS5_IJlSC_lEEEaSK_NS4_8TiledMMAINS4_8MMA_AtomIJNS4_4SM904GMMA27MMA_64x128x32_S32S8S8_SS_TNEEEENS4_6LayoutINS5_IJSC_SC_SC_EEENS5_IJNSA_ILi0EEEST_ST_EEEEENS5_IJNS4_10UnderscoreESW_SW_EEEEENS4_13SM90_TMA_LOADENS4_14ComposedLayoutINS4_7SwizzleILi1ELi4ELi3EEENS4_18smem_ptr_flag_bitsILi8EEENSR_INS5_IJNSA_ILi8EEESI_EEENS5_IJSI_SC_EEEEEEEvNS4_8identityENS4_23SM90_TMA_LOAD_MULTICASTES19_vS1A_EENS_8epilogue10collective6detail29Sm90TmaWarpSpecializedAdapterINS1E_15DefaultEpilogueIaSK_SK_NS1D_6thread17LinearCombinationIaLi1EiiLNS1I_9ScaleType4KindE0ELNS_15FloatRoundStyleE2EaEENS1_15EpilogueDefaultEEEEEvvEEEEvNT_6ParamsE,(.L_x_274 - _ZN7cutlass13device_kernelINS_4gemm6kernel13GemmUniversalIN4cute5tupleIJiiiiEEENS1_10collective13CollectiveMmaINS1_34MainloopSm90TmaGmmaWarpSpecializedILi37ENS5_IJNS4_1CILi2EEENSA_ILi1EEESC_EEENS1_32KernelTmaWarpSpecializedPingpongEEENS5_IJNSA_ILi64EEENSA_ILi128EEENSA_ILi32EEEEEEaNS5_IJlSC_lEEEaSK_NS4_8TiledMMAINS4_8MMA_AtomIJNS4_4SM904GMMA27MMA_64x128x32_S32S8S8_SS_TNEEEENS4_6LayoutINS5_IJSC_SC_SC_EEENS5_IJNSA_ILi0EEEST_ST_EEEEENS5_IJNS4_10UnderscoreESW_SW_EEEEENS4_13SM90_TMA_LOADENS4_14ComposedLayoutINS4_7SwizzleILi1ELi4ELi3EEENS4_18smem_ptr_flag_bitsILi8EEENSR_INS5_IJNSA_ILi8EEESI_EEENS5_IJSI_SC_EEEEEEEvNS4_8identityENS4_23SM90_TMA_LOAD_MULTICASTES19_vS1A_EENS_8epilogue10collective6detail29Sm90TmaWarpSpecializedAdapterINS1E_15DefaultEpilogueIaSK_SK_NS1D_6thread17LinearCombinationIaLi1EiiLNS1I_9ScaleType4KindE0ELNS_15FloatRoundStyleE2EaEENS1_15EpilogueDefaultEEEEEvvEEEEvNT_6ParamsE)
        .other          _ZN7cutlass13device_kernelINS_4gemm6kernel13GemmUniversalIN4cute5tupleIJiiiiEEENS1_10collective13CollectiveMmaINS1_34MainloopSm90TmaGmmaWarpSpecializedILi37ENS5_IJNS4_1CILi2EEENSA_ILi1EEESC_EEENS1_32KernelTmaWarpSpecializedPingpongEEENS5_IJNSA_ILi64EEENSA_ILi128EEENSA_ILi32EEEEEEaNS5_IJlSC_lEEEaSK_NS4_8TiledMMAINS4_8MMA_AtomIJNS4_4SM904GMMA27MMA_64x128x32_S32S8S8_SS_TNEEEENS4_6LayoutINS5_IJSC_SC_SC_EEENS5_IJNSA_ILi0EEEST_ST_EEEEENS5_IJNS4_10UnderscoreESW_SW_EEEEENS4_13SM90_TMA_LOADENS4_14ComposedLayoutINS4_7SwizzleILi1ELi4ELi3EEENS4_18smem_ptr_flag_bitsILi8EEENSR_INS5_IJNSA_ILi8EEESI_EEENS5_IJSI_SC_EEEEEEEvNS4_8identityENS4_23SM90_TMA_LOAD_MULTICASTES19_vS1A_EENS_8epilogue10collective6detail29Sm90TmaWarpSpecializedAdapterINS1E_15DefaultEpilogueIaSK_SK_NS1D_6thread17LinearCombinationIaLi1EiiLNS1I_9ScaleType4KindE0ELNS_15FloatRoundStyleE2EaEENS1_15EpilogueDefaultEEEEEvvEEEEvNT_6ParamsE,@"STO_CUDA_ENTRY STV_DEFAULT"
_ZN7cutlass13device_kernelINS_4gemm6kernel13GemmUniversalIN4cute5tupleIJiiiiEEENS1_10collective13CollectiveMmaINS1_34MainloopSm90TmaGmmaWarpSpecializedILi37ENS5_IJNS4_1CILi2EEENSA_ILi1EEESC_EEENS1_32KernelTmaWarpSpecializedPingpongEEENS5_IJNSA_ILi64EEENSA_ILi128EEENSA_ILi32EEEEEEaNS5_IJlSC_lEEEaSK_NS4_8TiledMMAINS4_8MMA_AtomIJNS4_4SM904GMMA27MMA_64x128x32_S32S8S8_SS_TNEEEENS4_6LayoutINS5_IJSC_SC_SC_EEENS5_IJNSA_ILi0EEEST_ST_EEEEENS5_IJNS4_10UnderscoreESW_SW_EEEEENS4_13SM90_TMA_LOADENS4_14ComposedLayoutINS4_7SwizzleILi1ELi4ELi3EEENS4_18smem_ptr_flag_bitsILi8EEENSR_INS5_IJNSA_ILi8EEESI_EEENS5_IJSI_SC_EEEEEEEvNS4_8identityENS4_23SM90_TMA_LOAD_MULTICASTES19_vS1A_EENS_8epilogue10collective6detail29Sm90TmaWarpSpecializedAdapterINS1E_15DefaultEpilogueIaSK_SK_NS1D_6thread17LinearCombinationIaLi1EiiLNS1I_9ScaleType4KindE0ELNS_15FloatRoundStyleE2EaEENS1_15EpilogueDefaultEEEEEvvEEEEvNT_6ParamsE:
[----:B------:R-:W0:Y:S02]  /*0000*/  LDC R1, c[0x0][0x28] ;  /* 0x00000a00ff017b82 */ /* 0x000e240000000800 */
[----:B0-----:R-:W-:Y:S01]  /*0010*/  VIADD R1, R1, 0xfffffff8 ;  /* 0xfffffff801017836 */ /* 0x001fe20000000000 */
[----:B------:R-:W0:Y:S01]  /*0020*/  S2R R5, SR_TID.X ;  /* 0x0000000000057919 */ /* 0x000e220000002100 */
[----:B------:R-:W-:Y:S01]  /*0030*/  ELECT P0, URZ, PT ;  /* 0x00000000003f782f */ /* 0x000fe20003800000 */
[----:B------:R-:W-:Y:S01]  /*0040*/  BSSY B0, `(.L_x_0) ;  /* 0x000000f000007945 */ /* 0x000fe20003800000 */
[--C-:B0-----:R-:W-:Y:S02]  /*0050*/  SHF.R.U32.HI R0, RZ, 0x5, R5.reuse ;  /* 0x00000005ff007819 */ /* 0x101fe40000011605 */
[----:B------:R-:W-:-:S03]  /*0060*/  SHF.R.U32.HI R7, RZ, 0x7, R5 ;  /* 0x00000007ff077819 */ /* 0x000fc60000011605 */
[----:B------:R-:W0:Y:S04]  /*0070*/  SHFL.IDX PT, R2, R0, RZ, 0x1f ;  /* 0x00001fff00027589 */ /* 0x000e2800000e0000 */
[----:B------:R1:W2:Y:S01]  /*0080*/  SHFL.IDX PT, R10, R7, RZ, 0x1f ;  /* 0x00001fff070a7589 */ /* 0x0002a200000e0000 */
[----:B0-----:R-:W-:-:S13]  /*0090*/  ISETP.NE.OR P0, PT, R2, RZ, !P0 ;  /* 0x000000ff0200720c */ /* 0x001fda0004705670 */
[----:B-12---:R-:W-:Y:S05]  /*00a0*/  @P0 BRA `(.L_x_1) ;  /* 0x0000000000200947 */ /* 0x006fea0003800000 */
[----:B------:R-:W-:Y:S02]  /*00b0*/  ULDC.64 UR4, c[0x0][0x198] ;  /* 0x0000660000047ab9 */ /* 0x000fe40000000a00 */
[----:B------:R-:W-:Y:S02]  /*00c0*/  UIADD3 UR6, UP0, UR4, 0xf0, URZ ;  /* 0x000000f004067890 */ /* 0x000fe4000ff1e03f */
[----:B------:R-:W-:Y:S02]  /*00d0*/  UIADD3 UR4, UP1, UR4, 0x1f0, URZ ;  /* 0x000001f004047890 */ /* 0x000fe4000ff3e03f */
[----:B------:R-:W-:Y:S02]  /*00e0*/  UIADD3.X UR7, URZ, UR5, URZ, UP0, !UPT ;  /* 0x000000053f077290 */ /* 0x000fe400087fe43f */
[----:B------:R-:W-:-:S07]  /*00f0*/  UIADD3.X UR5, URZ, UR5, URZ, UP1, !UPT ;  /* 0x000000053f057290 */ /* 0x000fce0008ffe43f */
[----:B------:R0:W-:Y:S02]  /*0100*/  UTMACCTL.PF [UR6] ;  /* 0x00000000060079b9 */ /* 0x0001e40008040000 */
[----:B------:R0:W-:Y:S02]  /*0110*/  UTMACCTL.PF [UR4] ;  /* 0x00000000040079b9 */ /* 0x0001e40008040000 */
[----:B0-----:R-:W-:Y:S01]  /*0120*/  NOP ;  /* 0x0000000000007918 */ /* 0x001fe20000000000 */
.L_x_1:
[----:B------:R-:W-:Y:S05]  /*0130*/  BSYNC B0 ;  /* 0x0000000000007941 */ /* 0x000fea0003800000 */
.L_x_0:
[----:B------:R-:W0:Y:S02]  /*0140*/  SHFL.IDX PT, R8, R0, RZ, 0x1f ;  /* 0x00001fff00087589 */ /* 0x000e2400000e0000 */
[----:B0-----:R-:W-:-:S13]  /*0150*/  ISETP.NE.AND P0, PT, R8, RZ, PT ;  /* 0x000000ff0800720c */ /* 0x001fda0003f05270 */
[----:B------:R-:W-:Y:S05]  /*0160*/  @P0 BRA `(.L_x_2) ;  /* 0x00000004006c0947 */ /* 0x000fea0003800000 */
[----:B------:R-:W-:Y:S01]  /*0170*/  ELECT P0, URZ, PT ;  /* 0x00000000003f782f */ /* 0x000fe20003800000 */
[----:B------:R-:W-:-:S12]  /*0180*/  BSSY B0, `(.L_x_2) ;  /* 0x0000059000007945 */ /* 0x000fd80003800000 */
[----:B------:R-:W-:Y:S05]  /*0190*/  @!P0 BRA `(.L_x_3) ;  /* 0x00000004005c8947 */ /* 0x000fea0003800000 */
[----:B------:R-:W0:Y:S01]  /*01a0*/  S2UR UR8, SR_CgaCtaId ;  /* 0x00000000000879c3 */ /* 0x000e220000008800 */
[----:B------:R-:W-:Y:S01]  /*01b0*/  UMOV UR4, 0x400 ;  /* 0x0000040000047882 */ /* 0x000fe20000000000 */
[----:B------:R-:W-:Y:S01]  /*01c0*/  UMOV UR5, 0x1 ;  /* 0x0000000100057882 */ /* 0x000fe20000000000 */
[----:B------:R-:W-:Y:S02]  /*01d0*/  UMOV UR6, 0x2 ;  /* 0x0000000200067882 */ /* 0x000fe40000000000 */
[----:B------:R-:W-:-:S04]  /*01e0*/  UIADD3 UR6, -UR6, 0x100000, URZ ;  /* 0x0010000006067890 */ /* 0x000fc8000fffe13f */
[----:B------:R-:W-:Y:S02]  /*01f0*/  USHF.L.U32 UR7, UR6, 0xb, URZ ;  /* 0x0000000b06077899 */ /* 0x000fe4000800063f */
[----:B------:R-:W-:Y:S02]  /*0200*/  USHF.L.U32 UR6, UR6, 0x1, URZ ;  /* 0x0000000106067899 */ /* 0x000fe4000800063f */
[----:B0-----:R-:W-:Y:S02]  /*0210*/  ULEA UR8, UR8, UR4, 0x18 ;  /* 0x0000000408087291 */ /* 0x001fe4000f8ec03f */
[----:B------:R-:W-:-:S04]  /*0220*/  UIADD3 UR4, -UR5, 0x100000, URZ ;  /* 0x0010000005047890 */ /* 0x000fc8000fffe13f */
[----:B------:R-:W-:Y:S02]  /*0230*/  USHF.L.U32 UR5, UR4, 0xb, URZ ;  /* 0x0000000b04057899 */ /* 0x000fe4000800063f */
[----:B------:R-:W-:Y:S01]  /*0240*/  USHF.L.U32 UR4, UR4, 0x1, URZ ;  /* 0x0000000104047899 */ /* 0x000fe2000800063f */
[----:B------:R-:W0:Y:S11]  /*0250*/  FENCE.VIEW.ASYNC.S ;  /* 0x00000000000073c6 */ /* 0x000e360000000000 */
[----:B0-----:R0:W1:Y:S01]  /*0260*/  SYNCS.EXCH.64 URZ, [UR8], UR4 ;  /* 0x00000004083f75b2 */ /* 0x0010620008000100 */
[----:B------:R0:W2:Y:S01]  /*0270*/  SYNCS.EXCH.64 URZ, [UR8+0x128], UR6 ;  /* 0x00012806083f75b2 */ /* 0x0000a20008000100 */
[----:B------:R0:W3:Y:S01]  /*0280*/  SYNCS.EXCH.64 URZ, [UR8+0x8], UR4 ;  /* 0x00000804083f75b2 */ /* 0x0000e20008000100 */
[----:B------:R0:W4:Y:S01]  /*0290*/  SYNCS.EXCH.64 URZ, [UR8+0x130], UR6 ;  /* 0x00013006083f75b2 */ /* 0x0001220008000100 */
[----:B------:R0:W0:Y:S01]  /*02a0*/  SYNCS.EXCH.64 URZ, [UR8+0x10], UR4 ;  /* 0x00001004083f75b2 */ /* 0x0000220008000100 */
        /* <DEDUP_REMOVED lines=69> */
[----:B-1234-:R-:W-:Y:S01]  /*0700*/  NOP ;  /* 0x0000000000007918 */ /* 0x01efe20000000000 */
.L_x_3:
[----:B0-----:R-:W-:Y:S05]  /*0710*/  BSYNC B0 ;  /* 0x0000000000007941 */ /* 0x001fea0003800000 */
.L_x_2:
[----:B------:R-:W0:Y:S01]  /*0720*/  SHFL.IDX PT, R9, R0, RZ, 0x1f ;  /* 0x00001fff00097589 */ /* 0x000e2200000e0000 */
[----:B------:R-:W-:Y:S01]  /*0730*/  SHF.R.S32.HI R4, RZ, 0x1f, R5 ;  /* 0x0000001fff047819 */ /* 0x000fe20000011405 */
[----:B------:R-:W1:Y:S01]  /*0740*/  S2UR UR12, SR_CTAID.X ;  /* 0x00000000000c79c3 */ /* 0x000e620000002500 */
[----:B------:R-:W-:Y:S01]  /*0750*/  ELECT P0, URZ, PT ;  /* 0x00000000003f782f */ /* 0x000fe20003800000 */
[----:B------:R2:W3:Y:S01]  /*0760*/  SHFL.IDX PT, R11, R0, RZ, 0x1f ;  /* 0x00001fff000b7589 */ /* 0x0004e200000e0000 */
[----:B------:R-:W-:Y:S02]  /*0770*/  LEA.HI R4, R4, R5, RZ, 0x7 ;  /* 0x0000000504047211 */ /* 0x000fe400078f38ff */
[----:B------:R-:W-:Y:S02]  /*0780*/  ELECT P1, URZ, PT ;  /* 0x00000000003f782f */ /* 0x000fe40003820000 */
[----:B------:R-:W-:Y:S01]  /*0790*/  SHF.R.S32.HI R13, RZ, 0x1f, R8 ;  /* 0x0000001fff0d7819 */ /* 0x000fe20000011408 */
[----:B------:R-:W4:Y:S01]  /*07a0*/  S2R R6, SR_CTAID.Y ;  /* 0x0000000000067919 */ /* 0x000f220000002600 */
[----:B------:R-:W-:Y:S01]  /*07b0*/  LOP3.LUT R4, R4, 0xffffff80, RZ, 0xc0, !PT ;  /* 0xffffff8004047812 */ /* 0x000fe200078ec0ff */
[----:B------:R-:W5:Y:S01]  /*07c0*/  LDC R14, c[0x0][0x140] ;  /* 0x00005000ff0e7b82 */ /* 0x000f620000000800 */
[----:B------:R-:W-:Y:S01]  /*07d0*/  ULDC UR4, c[0x0][0x150] ;  /* 0x0000540000047ab9 */ /* 0x000fe20000000800 */
[----:B------:R-:W-:Y:S01]  /*07e0*/  LEA.HI R13, R13, R8, RZ, 0x2 ;  /* 0x000000080d0d7211 */ /* 0x000fe200078f10ff */
[----:B------:R-:W4:Y:S01]  /*07f0*/  SHFL.IDX PT, R16, R7, RZ, 0x1f ;  /* 0x00001fff07107589 */ /* 0x000f2200000e0000 */
[----:B------:R-:W-:Y:S01]  /*0800*/  IMAD.IADD R4, R5, 0x1, -R4 ;  /* 0x0000000105047824 */ /* 0x000fe200078e0a04 */
[----:B------:R-:W-:Y:S01]  /*0810*/  UMOV UR11, 0x80 ;  /* 0x00000080000b7882 */ /* 0x000fe20000000000 */
[----:B------:R-:W-:Y:S01]  /*0820*/  LOP3.LUT R13, R13, 0x3ffffffc, RZ, 0xc0, !PT ;  /* 0x3ffffffc0d0d7812 */ /* 0x000fe200078ec0ff */
[----:B------:R-:W-:Y:S01]  /*0830*/  NOP ;  /* 0x0000000000007918 */ /* 0x000fe20000000000 */
[----:B------:R-:W4:Y:S01]  /*0840*/  LDC R15, c[0x0][0x144] ;  /* 0x00005100ff0f7b82 */ /* 0x000f220000000800 */
[----:B------:R-:W-:Y:S01]  /*0850*/  SHF.R.S32.HI R3, RZ, 0x1f, R4 ;  /* 0x0000001fff037819 */ /* 0x000fe20000011404 */
[----:B------:R-:W-:Y:S01]  /*0860*/  NOP ;  /* 0x0000000000007918 */ /* 0x000fe20000000000 */
[----:B------:R-:W-:Y:S01]  /*0870*/  IMAD.IADD R8, R8, 0x1, -R13 ;  /* 0x0000000108087824 */ /* 0x000fe200078e0a0d */
[C---:B------:R-:W-:Y:S01]  /*0880*/  ISETP.NE.AND P4, PT, R10.reuse, RZ, PT ;  /* 0x000000ff0a00720c */ /* 0x040fe20003f85270 */
[----:B------:R-:W-:Y:S01]  /*0890*/  VIADD R33, R10, 0xffffffff ;  /* 0xffffffff0a217836 */ /* 0x000fe20000000000 */
[----:B0-----:R-:W-:Y:S01]  /*08a0*/  ISETP.NE.OR P0, PT, R9, RZ, !P0 ;  /* 0x000000ff0900720c */ /* 0x001fe20004705670 */
[----:B------:R-:W-:Y:S01]  /*08b0*/  IMAD.MOV.U32 R89, RZ, RZ, 0x1 ;  /* 0x00000001ff597424 */ /* 0x000fe200078e00ff */
[----:B------:R-:W-:Y:S01]  /*08c0*/  LEA.HI R9, R3, R4, RZ, 0x3 ;  /* 0x0000000403097211 */ /* 0x000fe200078f18ff */
[----:B------:R-:W0:Y:S01]  /*08d0*/  LDC R21, c[0x0][0x148] ;  /* 0x00005200ff157b82 */ /* 0x000e220000000800 */
[----:B-1----:R-:W-:-:S02]  /*08e0*/  I2FP.F32.U32 R12, UR12 ;  /* 0x0000000c000c7c45 */ /* 0x002fc40008201000 */
[--C-:B--2---:R-:W-:Y:S02]  /*08f0*/  SHF.R.S32.HI R0, RZ, 0x3, R9.reuse ;  /* 0x00000003ff007819 */ /* 0x104fe40000011409 */
[----:B------:R-:W-:Y:S01]  /*0900*/  SHF.R.S32.HI R9, RZ, 0x1f, R9 ;  /* 0x0000001fff097819 */ /* 0x000fe20000011409 */
[----:B------:R-:W-:Y:S01]  /*0910*/  FMUL R12, R12, UR4 ;  /* 0x000000040c0c7c20 */ /* 0x000fe20008400000 */
[----:B---3--:R-:W-:Y:S01]  /*0920*/  ISETP.NE.OR P1, PT, R11, RZ, !P1 ;  /* 0x000000ff0b00720c */ /* 0x008fe20004f25670 */
[----:B------:R-:W-:Y:S01]  /*0930*/  ULDC UR4, c[0x0][0x154] ;  /* 0x0000550000047ab9 */ /* 0x000fe20000000800 */
[----:B------:R-:W-:Y:S01]  /*0940*/  LEA.HI R11, R9, R0, RZ, 0x2 ;  /* 0x00000000090b7211 */ /* 0x000fe200078f10ff */
[----:B------:R-:W-:Y:S01]  /*0950*/  VOTEU.ALL UP1, P0 ;  /* 0x00000000003f7886 */ /* 0x000fe20000020000 */
[----:B------:R-:W-:Y:S01]  /*0960*/  SHF.R.S32.HI R9, RZ, 0x1f, R2 ;  /* 0x0000001fff097819 */ /* 0x000fe20000011402 */
[----:B------:R-:W1:Y:S01]  /*0970*/  F2I.U32.TRUNC.NTZ R12, R12 ;  /* 0x0000000c000c7305 */ /* 0x000e62000020f000 */
[----:B------:R-:W-:Y:S01]  /*0980*/  LOP3.LUT R11, R11, 0xfffffffc, RZ, 0xc0, !PT ;  /* 0xfffffffc0b0b7812 */ /* 0x000fe200078ec0ff */
[----:B------:R-:W-:Y:S01]  /*0990*/  VOTEU.ALL UP0, P0 ;  /* 0x00000000003f7886 */ /* 0x000fe20000000000 */
[----:B------:R-:W-:Y:S01]  /*09a0*/  LEA.HI R9, R9, R2, RZ, 0x2 ;  /* 0x0000000209097211 */ /* 0x000fe200078f10ff */
[----:B------:R-:W2:Y:S01]  /*09b0*/  @!UP1 S2UR UR7, SR_CgaCtaId ;  /* 0x00000000000799c3 */ /* 0x000ea20000008800 */
[----:B-----5:R-:W-:Y:S01]  /*09c0*/  ISETP.EQ.U32.AND P2, PT, R14, 0x1, PT ;  /* 0x000000010e00780c */ /* 0x020fe20003f42070 */
[----:B------:R-:W-:Y:S01]  /*09d0*/  IMAD.IADD R11, R0, 0x1, -R11 ;  /* 0x00000001000b7824 */ /* 0x000fe200078e0a0b */
[----:B------:R-:W-:Y:S01]  /*09e0*/  LOP3.LUT R9, R9, 0xfffffffc, RZ, 0xc0, !PT ;  /* 0xfffffffc09097812 */ /* 0x000fe200078ec0ff */
[----:B------:R-:W-:Y:S01]  /*09f0*/  VOTEU.ALL UP2, P1 ;  /* 0x00000000003f7886 */ /* 0x000fe20000840000 */
[----:B------:R-:W-:Y:S01]  /*0a00*/  @!UP1 UMOV UR6, 0x400 ;  /* 0x0000040000069882 */ /* 0x000fe20000000000 */
[----:B------:R-:W-:Y:S01]  /*0a10*/  IMAD R8, R8, 0x4, R11 ;  /* 0x0000000408087824 */ /* 0x000fe200078e020b */
[----:B------:R-:W-:Y:S01]  /*0a20*/  VOTEU.ALL UP3, P1 ;  /* 0x00000000003f7886 */ /* 0x000fe20000860000 */
[----:B------:R-:W-:Y:S01]  /*0a30*/  IMAD.IADD R14, R2, 0x1, -R9 ;  /* 0x00000001020e7824 */ /* 0x000fe200078e0a09 */
[----:B----4-:R-:W-:Y:S01]  /*0a40*/  I2FP.F32.U32 R2, R6 ;  /* 0x0000000600027245 */ /* 0x010fe20000201000 */
[----:B------:R-:W3:Y:S01]  /*0a50*/  @!UP2 S2UR UR10, SR_CgaCtaId ;  /* 0x00000000000aa9c3 */ /* 0x000ee20000008800 */
[----:B------:R-:W-:Y:S01]  /*0a60*/  LEA.HI R0, R8, R8, RZ, 0x1 ;  /* 0x0000000808007211 */ /* 0x000fe200078f08ff */
[----:B-1----:R-:W-:Y:S01]  /*0a70*/  IMAD.MOV R12, RZ, RZ, -R12 ;  /* 0x000000ffff0c7224 */ /* 0x002fe200078e0a0c */
[----:B------:R-:W-:Y:S01]  /*0a80*/  @!UP2 UMOV UR9, 0x400 ;  /* 0x000004000009a882 */ /* 0x000fe20000000000 */
[----:B------:R-:W-:Y:S01]  /*0a90*/  FMUL R2, R2, UR4 ;  /* 0x0000000402027c20 */ /* 0x000fe20008400000 */
[----:B------:R-:W-:Y:S01]  /*0aa0*/  LOP3.LUT R11, R0, 0xfffffffe, RZ, 0xc0, !PT ;  /* 0xfffffffe000b7812 */ /* 0x000fe200078ec0ff */
[----:B------:R-:W-:Y:S01]  /*0ab0*/  IMAD R20, R15, R12, UR12 ;  /* 0x0000000c0f147e24 */ /* 0x000fe2000f8e020c */
[----:B------:R-:W-:Y:S01]  /*0ac0*/  UMOV UR4, 0x20 ;  /* 0x0000002000047882 */ /* 0x000fe20000000000 */
[----:B------:R-:W-:Y:S01]  /*0ad0*/  IMAD.SHL.U32 R9, R8, 0x4, RZ ;  /* 0x0000000408097824 */ /* 0x000fe200078e00ff */
[----:B------:R-:W-:-:S04]  /*0ae0*/  @!UP1 UIADD3 UR4, -UR4, 0x100000, URZ ;  /* 0x0010000004049890 */ /* 0x000fc8000fffe13f */
[----:B------:R-:W-:Y:S02]  /*0af0*/  @!UP1 USHF.L.U32 UR5, UR4, 0xb, URZ ;  /* 0x0000000b04059899 */ /* 0x000fe4000800063f */
[----:B------:R-:W-:Y:S01]  /*0b00*/  @!UP1 USHF.L.U32 UR4, UR4, 0x1, URZ ;  /* 0x0000000104049899 */ /* 0x000fe2000800063f */
[C---:B------:R-:W-:Y:S01]  /*0b10*/  IMAD.IADD R11, R8.reuse, 0x1, -R11 ;  /* 0x00000001080b7824 */ /* 0x040fe200078e0a0b */
[----:B------:R-:W1:Y:S01]  /*0b20*/  F2I.U32.TRUNC.NTZ R2, R2 ;  /* 0x0000000200027305 */ /* 0x000e62000020f000 */
[----:B------:R-:W-:Y:S01]  /*0b30*/  VOTEU.ALL UP4, P1 ;  /* 0x00000000003f7886 */ /* 0x000fe20000880000 */
[----:B------:R-:W-:Y:S01]  /*0b40*/  LOP3.LUT R88, R8, 0xc, R9, 0x78, !PT ;  /* 0x0000000c08587812 */ /* 0x000fe200078e7809 */
[----:B--2---:R-:W-:Y:S01]  /*0b50*/  @!UP1 ULEA UR8, UR7, UR6, 0x18 ;  /* 0x0000000607089291 */ /* 0x004fe2000f8ec03f */
[----:B------:R-:W-:Y:S01]  /*0b60*/  ISETP.NE.AND P3, PT, R11, R20, PT ;  /* 0x000000140b00720c */ /* 0x000fe20003f65270 */
[----:B------:R-:W-:-:S04]  /*0b70*/  @!UP2 UIADD3 UR6, -UR11, 0x100000, URZ ;  /* 0x001000000b06a890 */ /* 0x000fc8000fffe13f */
[----:B------:R-:W-:Y:S02]  /*0b80*/  @!UP2 USHF.L.U32 UR7, UR6, 0xb, URZ ;  /* 0x0000000b0607a899 */ /* 0x000fe4000800063f */
[----:B------:R-:W-:Y:S01]  /*0b90*/  @!UP2 USHF.L.U32 UR6, UR6, 0x1, URZ ;  /* 0x000000010606a899 */ /* 0x000fe2000800063f */
[----:B------:R-:W-:Y:S01]  /*0ba0*/  ISETP.GE.U32.AND P6, PT, R33, 0x2, PT ;  /* 0x000000022100780c */ /* 0x000fe20003fc6070 */
[----:B------:R-:W-:Y:S01]  /*0bb0*/  VOTEU.ALL UP5, P1 ;  /* 0x00000000003f7886 */ /* 0x000fe200008a0000 */
[----:B------:R-:W-:Y:S01]  /*0bc0*/  VOTEU.ALL UP1, P0 ;  /* 0x00000000003f7886 */ /* 0x000fe20000020000 */
[----:B------:R-:W-:Y:S02]  /*0bd0*/  LOP3.LUT P0, RZ, R4, 0x7, RZ, 0xc0, !PT ;  /* 0x0000000704ff7812 */ /* 0x000fe4000780c0ff */
[----:B------:R-:W-:Y:S01]  /*0be0*/  R2UR UR43, R16 ;  /* 0x00000000102b72ca */ /* 0x000fe200000e0000 */
[----:B---3--:R-:W-:Y:S01]  /*0bf0*/  @!UP2 ULEA UR9, UR10, UR9, 0x18 ;  /* 0x000000090a09a291 */ /* 0x008fe2000f8ec03f */
[C---:B------:R-:W-:Y:S01]  /*0c00*/  ISETP.LT.U32.AND P0, PT, R88.reuse, 0x2, !P0 ;  /* 0x000000025800780c */ /* 0x040fe20004701070 */
[----:B-1----:R-:W-:Y:S01]  /*0c10*/  IMAD.MOV R24, RZ, RZ, -R2 ;  /* 0x000000ffff187224 */ /* 0x002fe200078e0a02 */
[----:B------:R-:W-:Y:S01]  /*0c20*/  VOTEU.ALL UP2, P1 ;  /* 0x00000000003f7886 */ /* 0x000fe20000840000 */
[----:B------:R-:W-:Y:S01]  /*0c30*/  @P3 LEA.HI R0, R88, R88, RZ, 0x1 ;  /* 0x0000005858003211 */ /* 0x000fe200078f08ff */
[----:B------:R-:W1:Y:S02]  /*0c40*/  FENCE.VIEW.ASYNC.S ;  /* 0x00000000000073c6 */ /* 0x000e640000000000 */
[----:B-1----:R1:W2:Y:S01]  /*0c50*/  @!UP0 SYNCS.EXCH.64 URZ, [UR8+0x280], UR4 ;  /* 0x00028004083f85b2 */ /* 0x0022a20008000100 */
[----:B------:R-:W-:Y:S01]  /*0c60*/  ISETP.NE.AND P1, PT, R14, 0x3, PT ;  /* 0x000000030e00780c */ /* 0x000fe20003f25270 */
[----:B0-----:R-:W-:Y:S01]  /*0c70*/  IMAD R9, R21, R24, R6 ;  /* 0x0000001815097224 */ /* 0x001fe200078e0206 */
[----:B------:R-:W-:-:S02]  /*0c80*/  @P3 SHF.R.S32.HI R0, RZ, 0x1, R0 ;  /* 0x00000001ff003819 */ /* 0x000fc40000011400 */
[----:B------:R-:W-:Y:S02]  /*0c90*/  ISETP.EQ.OR P1, PT, R14, RZ, !P1 ;  /* 0x000000ff0e00720c */ /* 0x000fe40004f22670 */
[----:B------:R-:W-:Y:S02]  /*0ca0*/  @P3 ISETP.NE.AND P5, PT, R0, R9, PT ;  /* 0x000000090000320c */ /* 0x000fe40003fa5270 */
[----:B------:R-:W-:Y:S02]  /*0cb0*/  ISETP.EQ.AND P1, PT, R10, RZ, P1 ;  /* 0x000000ff0a00720c */ /* 0x000fe40000f22270 */
[----:B------:R-:W-:Y:S02]  /*0cc0*/  SEL R0, RZ, 0x1, !P0 ;  /* 0x00000001ff007807 */ /* 0x000fe40004000000 */
[----:B------:R-:W-:Y:S02]  /*0cd0*/  @P3 SEL R89, RZ, 0x1, P5 ;  /* 0x00000001ff593807 */ /* 0x000fe40002800000 */
[----:B------:R-:W-:Y:S01]  /*0ce0*/  SEL R23, RZ, 0x1, !P1 ;  /* 0x00000001ff177807 */ /* 0x000fe20004800000 */
[----:B------:R1:W0:Y:S01]  /*0cf0*/  @!UP1 SYNCS.EXCH.64 URZ, [UR8+0x288], UR4 ;  /* 0x00028804083f95b2 */ /* 0x0002220008000100 */
[----:B------:R-:W-:Y:S01]  /*0d00*/  NOP ;  /* 0x0000000000007918 */ /* 0x000fe20000000000 */
[----:B------:R-:W-:-:S02]  /*0d10*/  LOP3.LUT R89, R89, R0, RZ, 0xc0, !PT ;  /* 0x0000000059597212 */ /* 0x000fc400078ec0ff */
[----:B------:R-:W-:Y:S01]  /*0d20*/  SEL R23, R23, 0x2, P6 ;  /* 0x0000000217177807 */ /* 0x000fe20003000000 */
[----:B------:R1:W3:Y:S01]  /*0d30*/  @!UP2 SYNCS.EXCH.64 URZ, [UR9+0x260], UR6 ;  /* 0x00026006093fa5b2 */ /* 0x0002e20008000100 */
[----:B------:R1:W4:Y:S01]  /*0d40*/  @!UP3 SYNCS.EXCH.64 URZ, [UR9+0x268], UR6 ;  /* 0x00026806093fb5b2 */ /* 0x0003220008000100 */
[----:B------:R1:W0:Y:S01]  /*0d50*/  @!UP4 SYNCS.EXCH.64 URZ, [UR9+0x270], UR6 ;  /* 0x00027006093fc5b2 */ /* 0x0002220008000100 */
[----:B------:R1:W0:Y:S01]  /*0d60*/  @!UP5 SYNCS.EXCH.64 URZ, [UR9+0x278], UR6 ;  /* 0x00027806093fd5b2 */ /* 0x0002220008000100 */
[----:B------:R-:W-:Y:S01]  /*0d70*/  NOP ;  /* 0x0000000000007918 */ /* 0x000fe20000000000 */
[----:B-12---:R-:W-:Y:S05]  /*0d80*/  @!P2 BRA `(.L_x_4) ;  /* 0x000000000008a947 */ /* 0x006fea0003800000 */
[----:B0--34-:R-:W-:Y:S01]  /*0d90*/  UCGABAR_ARV ;  /* 0x00000000000079c7 */ /* 0x019fe20008000000 */
[----:B------:R-:W-:Y:S05]  /*0da0*/  BRA `(.L_x_5) ;  /* 0x0000000000047947 */ /* 0x000fea0003800000 */
.L_x_4:
[----:B0--34-:R-:W-:Y:S01]  /*0db0*/  NOP ;  /* 0x0000000000007918 */ /* 0x019fe20000000000 */
.L_x_5:
[----:B------:R-:W-:Y:S01]  /*0dc0*/  ULDC.64 UR4, c[0x0][0x598] ;  /* 0x0001660000047ab9 */ /* 0x000fe20000000a00 */
[----:B------:R-:W-:Y:S01]  /*0dd0*/  ULDC.64 UR36, c[0x0][0x208] ;  /* 0x0000820000247ab9 */ /* 0x000fe20000000a00 */
[----:B------:R-:W-:-:S04]  /*0de0*/  ISETP.NE.U32.AND P0, PT, RZ, UR4, PT ;  /* 0x00000004ff007c0c */ /* 0x000fc8000bf05070 */
[----:B------:R-:W-:-:S13]  /*0df0*/  ISETP.NE.AND.EX P0, PT, RZ, UR5, PT, P0 ;  /* 0x00000005ff007c0c */ /* 0x000fda000bf05300 */
[----:B------:R-:W-:Y:S05]  /*0e00*/  @!P0 BRA `(.L_x_6) ;  /* 0x00000000001c8947 */ /* 0x000fea0003800000 */
[----:B------:R-:W0:Y:S02]  /*0e10*/  LDC.64 R8, c[0x0][0x598] ;  /* 0x00016600ff087b82 */ /* 0x000e240000000a00 */
[----:B0-----:R-:W2:Y:S02]  /*0e20*/  LDG.E.64 R8, desc[UR36][R8.64] ;  /* 0x0000002408087981 */ /* 0x001ea4000c1e1b00 */
[----:B--2---:R-:W-:-:S04]  /*0e30*/  ISETP.NE.U32.AND P0, PT, R8, RZ, PT ;  /* 0x000000ff0800720c */ /* 0x004fc80003f05070 */
[----:B------:R-:W-:-:S13]  /*0e40*/  ISETP.NE.AND.EX P0, PT, R9, RZ, PT, P0 ;  /* 0x000000ff0900720c */ /* 0x000fda0003f05300 */
[----:B------:R-:W-:Y:S05]  /*0e50*/  @!P0 BRA `(.L_x_6) ;  /* 0x0000000000088947 */ /* 0x000fea0003800000 */
[----:B------:R0:W5:Y:S01]  /*0e60*/  LD.E R90, desc[UR36][R8.64] ;  /* 0x00000024085a7980 */ /* 0x000162000c101900 */
[----:B------:R-:W-:Y:S05]  /*0e70*/  BRA `(.L_x_7) ;  /* 0x0000000000247947 */ /* 0x000fea0003800000 */
.L_x_6:
[----:B------:R-:W-:Y:S02]  /*0e80*/  ULDC.64 UR4, c[0x0][0x588] ;  /* 0x0001620000047ab9 */ /* 0x000fe40000000a00 */
[----:B------:R-:W-:-:S04]  /*0e90*/  ISETP.NE.U32.AND P0, PT, RZ, UR4, PT ;  /* 0x00000004ff007c0c */ /* 0x000fc8000bf05070 */
[----:B------:R-:W-:-:S13]  /*0ea0*/  ISETP.NE.AND.EX P0, PT, RZ, UR5, PT, P0 ;  /* 0x00000005ff007c0c */ /* 0x000fda000bf05300 */
[----:B------:R-:W-:Y:S05]  /*0eb0*/  @!P0 BRA `(.L_x_8) ;  /* 0x00000000000c8947 */ /* 0x000fea0003800000 */
[----:B------:R-:W0:Y:S02]  /*0ec0*/  LDC.64 R90, c[0x0][0x588] ;  /* 0x00016200ff5a7b82 */ /* 0x000e240000000a00 */
[----:B0-----:R1:W5:Y:S01]  /*0ed0*/  LDG.E R90, desc[UR36][R90.64] ;  /* 0x000000245a5a7981 */ /* 0x001362000c1e1900 */
[----:B------:R-:W-:Y:S05]  /*0ee0*/  BRA `(.L_x_7) ;  /* 0x0000000000087947 */ /* 0x000fea0003800000 */
.L_x_8:
[----:B------:R-:W-:Y:S02]  /*0ef0*/  ULDC UR4, c[0x0][0x580] ;  /* 0x0001600000047ab9 */ /* 0x000fe40000000800 */
[----:B------:R-:W-:-:S07]  /*0f00*/  IMAD.U32 R90, RZ, RZ, UR4 ;  /* 0x00000004ff5a7e24 */ /* 0x000fce000f8e00ff */
.L_x_7:
[----:B------:R-:W-:Y:S02]  /*0f10*/  ULDC.64 UR4, c[0x0][0x5a0] ;  /* 0x0001680000047ab9 */ /* 0x000fe40000000a00 */
[----:B------:R-:W-:-:S04]  /*0f20*/  ISETP.NE.U32.AND P0, PT, RZ, UR4, PT ;  /* 0x00000004ff007c0c */ /* 0x000fc8000bf05070 */
[----:B------:R-:W-:-:S13]  /*0f30*/  ISETP.NE.AND.EX P0, PT, RZ, UR5, PT, P0 ;  /* 0x00000005ff007c0c */ /* 0x000fda000bf05300 */
[----:B------:R-:W-:Y:S05]  /*0f40*/  @!P0 BRA `(.L_x_9) ;  /* 0x00000000001c8947 */ /* 0x000fea0003800000 */
[----:B0-----:R-:W0:Y:S02]  /*0f50*/  LDC.64 R8, c[0x0][0x5a0] ;  /* 0x00016800ff087b82 */ /* 0x001e240000000a00 */
[----:B0-----:R-:W2:Y:S02]  /*0f60*/  LDG.E.64 R8, desc[UR36][R8.64] ;  /* 0x0000002408087981 */ /* 0x001ea4000c1e1b00 */
[----:B--2---:R-:W-:-:S04]  /*0f70*/  ISETP.NE.U32.AND P0, PT, R8, RZ, PT ;  /* 0x000000ff0800720c */ /* 0x004fc80003f05070 */
[----:B------:R-:W-:-:S13]  /*0f80*/  ISETP.NE.AND.EX P0, PT, R9, RZ, PT, P0 ;  /* 0x000000ff0900720c */ /* 0x000fda0003f05300 */
[----:B------:R-:W-:Y:S05]  /*0f90*/  @!P0 BRA `(.L_x_9) ;  /* 0x0000000000088947 */ /* 0x000fea0003800000 */
[----:B-1----:R0:W5:Y:S01]  /*0fa0*/  LD.E R91, desc[UR36][R8.64] ;  /* 0x00000024085b7980 */ /* 0x002162000c101900 */
[----:B------:R-:W-:Y:S05]  /*0fb0*/  BRA `(.L_x_10) ;  /* 0x0000000000247947 */ /* 0x000fea0003800000 */
.L_x_9:
[----:B------:R-:W-:Y:S02]  /*0fc0*/  ULDC.64 UR4, c[0x0][0x590] ;  /* 0x0001640000047ab9 */ /* 0x000fe40000000a00 */
[----:B------:R-:W-:-:S04]  /*0fd0*/  ISETP.NE.U32.AND P0, PT, RZ, UR4, PT ;  /* 0x00000004ff007c0c */ /* 0x000fc8000bf05070 */
[----:B------:R-:W-:-:S13]  /*0fe0*/  ISETP.NE.AND.EX P0, PT, RZ, UR5, PT, P0 ;  /* 0x00000005ff007c0c */ /* 0x000fda000bf05300 */
[----:B------:R-:W-:Y:S05]  /*0ff0*/  @!P0 BRA `(.L_x_11) ;  /* 0x00000000000c8947 */ /* 0x000fea0003800000 */
[----:B0-----:R-:W1:Y:S02]  /*1000*/  LDC.64 R8, c[0x0][0x590] ;  /* 0x00016400ff087b82 */ /* 0x001e640000000a00 */
[----:B-1----:R1:W5:Y:S01]  /*1010*/  LDG.E R91, desc[UR36][R8.64] ;  /* 0x00000024085b7981 */ /* 0x002362000c1e1900 */
[----:B------:R-:W-:Y:S05]  /*1020*/  BRA `(.L_x_10) ;  /* 0x0000000000087947 */ /* 0x000fea0003800000 */
.L_x_11:
[----:B------:R-:W-:Y:S02]  /*1030*/  ULDC UR4, c[0x0][0x584] ;  /* 0x0001610000047ab9 */ /* 0x000fe40000000800 */
[----:B-1----:R-:W-:-:S07]  /*1040*/  IMAD.U32 R91, RZ, RZ, UR4 ;  /* 0x00000004ff5b7e24 */ /* 0x002fce000f8e00ff */
.L_x_10:
[----:B------:R-:W2:Y:S01]  /*1050*/  LDC R2, c[0x0][0x65c] ;  /* 0x00019700ff027b82 */ /* 0x000ea20000000800 */
[----:B------:R-:W-:Y:S01]  /*1060*/  ULDC UR6, c[0x0][0x28c] ;  /* 0x0000a30000067ab9 */ /* 0x000fe20000000800 */
[----:B------:R-:W-:Y:S01]  /*1070*/  ISETP.NE.AND P0, PT, R10, 0x2, PT ;  /* 0x000000020a00780c */ /* 0x000fe20003f05270 */
[----:B------:R-:W-:Y:S01]  /*1080*/  UIADD3 UR6, UR6, 0x1f, URZ ;  /* 0x0000001f06067890 */ /* 0x000fe2000fffe03f */
[----:B01----:R-:W-:Y:S01]  /*1090*/  IMAD.U32 R8, RZ, RZ, UR12 ;  /* 0x0000000cff087e24 */ /* 0x003fe2000f8e00ff */
[----:B------:R-:W-:Y:S01]  /*10a0*/  UMOV UR39, URZ ;  /* 0x0000003f00277c82 */ /* 0x000fe20008000000 */
[----:B------:R-:W-:Y:S01]  /*10b0*/  UMOV UR38, URZ ;  /* 0x0000003f00267c82 */ /* 0x000fe20008000000 */
[----:B------:R-:W-:Y:S01]  /*10c0*/  USHF.R.S32.HI UR7, URZ, 0x1f, UR6 ;  /* 0x0000001f3f077899 */ /* 0x000fe20008011406 */
[----:B------:R-:W-:-:S03]  /*10d0*/  ULDC.64 UR8, c[0x0][0x650] ;  /* 0x0001940000087ab9 */ /* 0x000fc60000000a00 */
[----:B------:R-:W-:-:S04]  /*10e0*/  ULEA.HI UR7, UR7, UR6, URZ, 0x5 ;  /* 0x0000000607077291 */ /* 0x000fc8000f8f283f */
[----:B------:R-:W-:Y:S01]  /*10f0*/  USHF.R.S32.HI UR40, URZ, 0x5, UR7 ;  /* 0x000000053f287899 */ /* 0x000fe20008011407 */
[----:B--2---:R-:W-:-:S13]  /*1100*/  ISETP.NE.AND P1, PT, R2, 0x1, PT ;  /* 0x000000010200780c */ /* 0x004fda0003f25270 */
[----:B------:R-:W0:Y:S01]  /*1110*/  @P1 LDC R17, c[0x0][0x10] ;  /* 0x00000400ff111b82 */ /* 0x000e220000000800 */
[----:B------:R-:W-:Y:S02]  /*1120*/  @P1 IMAD.MOV.U32 R7, RZ, RZ, RZ ;  /* 0x000000ffff071224 */ /* 0x000fe400078e00ff */
[----:B------:R-:W-:-:S05]  /*1130*/  @P1 IMAD.MOV.U32 R9, RZ, RZ, RZ ;  /* 0x000000ffff091224 */ /* 0x000fca00078e00ff */
[----:B------:R-:W1:Y:S01]  /*1140*/  @!P1 LDC R11, c[0x0][0xc] ;  /* 0x00000300ff0b9b82 */ /* 0x000e620000000800 */
[----:B------:R-:W-:Y:S01]  /*1150*/  ULDC UR4, c[0x0][0xc] ;  /* 0x0000030000047ab9 */ /* 0x000fe20000000800 */
[----:B------:R-:W-:Y:S02]  /*1160*/  ULDC UR5, c[0x0][0x10] ;  /* 0x0000040000057ab9 */ /* 0x000fe40000000800 */
[----:B------:R-:W-:-:S04]  /*1170*/  UIMAD.WIDE.U32 UR4, UR4, UR5, URZ ;  /* 0x00000005040472a5 */ /* 0x000fc8000f8e003f */
[----:B------:R-:W2:Y:S01]  /*1180*/  LDC R0, c[0x0][0x14] ;  /* 0x00000500ff007b82 */ /* 0x000ea20000000800 */
[----:B0-----:R-:W-:-:S04]  /*1190*/  @P1 IMAD.WIDE.U32 R16, R17, UR12, R6 ;  /* 0x0000000c11101c25 */ /* 0x001fc8000f8e0006 */
[----:B------:R-:W-:Y:S02]  /*11a0*/  @P1 IMAD.IADD R17, R17, 0x1, R9 ;  /* 0x0000000111111824 */ /* 0x000fe400078e0209 */
[----:B------:R-:W-:Y:S02]  /*11b0*/  IMAD.MOV.U32 R9, RZ, RZ, RZ ;  /* 0x000000ffff097224 */ /* 0x000fe400078e00ff */
[----:B-1----:R-:W-:-:S04]  /*11c0*/  @!P1 IMAD.WIDE.U32 R8, R6, R11, R8 ;  /* 0x0000000b06089225 */ /* 0x002fc800078e0008 */
[----:B------:R-:W-:Y:S02]  /*11d0*/  @!P1 IMAD.MOV.U32 R16, RZ, RZ, R8 ;  /* 0x000000ffff109224 */ /* 0x000fe400078e0008 */
[----:B--2---:R-:W-:-:S04]  /*11e0*/  IMAD.WIDE.U32 R12, R0, UR4, RZ ;  /* 0x00000004000c7c25 */ /* 0x004fc8000f8e00ff */
[----:B------:R-:W-:Y:S01]  /*11f0*/  IMAD R10, R0, UR5, RZ ;  /* 0x00000005000a7c24 */ /* 0x000fe2000f8e02ff */
[----:B------:R0:W-:Y:S01]  /*1200*/  STL.64 [R1], R12 ;  /* 0x0000000c01007387 */ /* 0x0001e20000100a00 */
[----:B------:R-:W-:Y:S02]  /*1210*/  @!P1 IMAD.MOV.U32 R17, RZ, RZ, R9 ;  /* 0x000000ffff119224 */ /* 0x000fe400078e0009 */
[----:B------:R-:W-:Y:S01]  /*1220*/  IMAD.IADD R0, R13, 0x1, R10 ;  /* 0x000000010d007824 */ /* 0x000fe200078e020a */
[----:B------:R-:W-:Y:S06]  /*1230*/  @P0 BRA `(.L_x_12) ;  /* 0x0000000000280947 */ /* 0x000fec0003800000 */
[----:B------:R-:W-:Y:S01]  /*1240*/  UIMAD.WIDE.U32 UR4, UR40, -0x45306eb3, URZ ;  /* 0xbacf914d280478a5 */ /* 0x000fe2000f8e003f */
[----:B------:R-:W-:Y:S01]  /*1250*/  IADD3 R16, P0, R16, R12, RZ ;  /* 0x0000000c10107210 */ /* 0x000fe20007f1e0ff */
[----:B------:R-:W-:Y:S02]  /*1260*/  UISETP.GE.U32.AND UP0, UPT, UR40, 0x25, UPT ;  /* 0x000000252800788c */ /* 0x000fe4000bf06070 */
[----:B------:R-:W-:Y:S02]  /*1270*/  UIADD3 UR4, -UR5, UR40, URZ ;  /* 0x0000002805047290 */ /* 0x000fe4000fffe13f */
[----:B------:R-:W-:Y:S01]  /*1280*/  IMAD.X R17, R0, 0x1, R17, P0 ;  /* 0x0000000100117824 */ /* 0x000fe200000e0611 */
[----:B------:R-:W-:Y:S01]  /*1290*/  UMOV UR38, URZ ;  /* 0x0000003f00267c82 */ /* 0x000fe20008000000 */
[----:B------:R-:W-:-:S04]  /*12a0*/  ULEA.HI UR4, UR4, UR5, URZ, 0x1f ;  /* 0x0000000504047291 */ /* 0x000fc8000f8ff83f */
[----:B------:R-:W-:-:S04]  /*12b0*/  USHF.R.U32.HI UR4, URZ, 0x5, UR4 ;  /* 0x000000053f047899 */ /* 0x000fc80008011604 */
[----:B------:R-:W-:Y:S02]  /*12c0*/  @UP0 ULOP3.LUT UR38, UR4, 0x1, URZ, 0xc0, !UPT ;  /* 0x0000000104260892 */ /* 0x000fe4000f8ec03f */
[----:B------:R-:W-:-:S12]  /*12d0*/  UIMAD UR39, UR4, -0x25, UR40 ;  /* 0xffffffdb042778a4 */ /* 0x000fd8000f8e0228 */
.L_x_12:
[----:B------:R-:W-:Y:S01]  /*12e0*/  ISETP.GE.U32.AND P0, PT, R16, UR8, PT ;  /* 0x0000000810007c0c */ /* 0x000fe2000bf06070 */
[----:B------:R-:W-:Y:S01]  /*12f0*/  IMAD.MOV.U32 R22, RZ, RZ, -0x1 ;  /* 0xffffffffff167424 */ /* 0x000fe200078e00ff */
[----:B------:R-:W-:Y:S01]  /*1300*/  PRMT R8, RZ, 0x7610, R8 ;  /* 0x00007610ff087816 */ /* 0x000fe20000000008 */
[----:B------:R-:W-:Y:S01]  /*1310*/  IMAD.MOV.U32 R19, RZ, RZ, -0x1 ;  /* 0xffffffffff137424 */ /* 0x000fe200078e00ff */
[----:B------:R-:W-:Y:S01]  /*1320*/  ISETP.GE.U32.AND.EX P0, PT, R17, UR9, PT, P0 ;  /* 0x0000000911007c0c */ /* 0x000fe2000bf06100 */
[----:B------:R-:W-:-:S12]  /*1330*/  IMAD.MOV.U32 R18, RZ, RZ, -0x1 ;  /* 0xffffffffff127424 */ /* 0x000fd800078e00ff */
[----:B------:R-:W-:Y:S05]  /*1340*/  @P0 BRA `(.L_x_13) ;  /* 0x0000000400240947 */ /* 0x000fea0003800000 */
[----:B------:R-:W1:Y:S01]  /*1350*/  LDC.64 R18, c[0x0][0x628] ;  /* 0x00018a00ff127b82 */ /* 0x000e620000000a00 */
[----:B------:R-:W-:Y:S02]  /*1360*/  IMAD.MOV.U32 R8, RZ, RZ, R16 ;  /* 0x000000ffff087224 */ /* 0x000fe400078e0010 */
[----:B------:R-:W-:-:S05]  /*1370*/  IMAD.MOV.U32 R9, RZ, RZ, R17 ;  /* 0x000000ffff097224 */ /* 0x000fca00078e0011 */
[----:B------:R-:W2:Y:S08]  /*1380*/  LDC R22, c[0x0][0x630] ;  /* 0x00018c00ff167b82 */ /* 0x000eb00000000800 */
[----:B------:R-:W3:Y:S01]  /*1390*/  LDC.64 R26, c[0x0][0x620] ;  /* 0x00018800ff1a7b82 */ /* 0x000ee20000000a00 */
[----:B-1----:R-:W-:-:S04]  /*13a0*/  ISETP.NE.U32.AND P0, PT, R18, RZ, PT ;  /* 0x000000ff1200720c */ /* 0x002fc80003f05070 */
[----:B------:R-:W-:-:S13]  /*13b0*/  ISETP.NE.AND.EX P0, PT, R19, RZ, PT, P0 ;  /* 0x000000ff1300720c */ /* 0x000fda0003f05300 */
[----:B--23--:R-:W-:Y:S05]  /*13c0*/  @!P0 BRA `(.L_x_14) ;  /* 0x0000000000288947 */ /* 0x00cfea0003800000 */
[----:B0-----:R-:W0:Y:S02]  /*13d0*/  LDC R13, c[0x0][0x634] ;  /* 0x00018d00ff0d7b82 */ /* 0x001e240000000800 */
[----:B0-----:R-:W-:-:S05]  /*13e0*/  IADD3 R13, P0, R16, R13, RZ ;  /* 0x0000000d100d7210 */ /* 0x001fca0007f1e0ff */
[----:B------:R-:W-:-:S04]  /*13f0*/  IMAD.X R15, RZ, RZ, R17, P0 ;  /* 0x000000ffff0f7224 */ /* 0x000fc800000e0611 */
[----:B------:R-:W-:-:S04]  /*1400*/  IMAD.WIDE.U32 R8, R15, R18, RZ ;  /* 0x000000120f087225 */ /* 0x000fc800078e00ff */
[----:B------:R-:W-:-:S04]  /*1410*/  IMAD.WIDE.U32 R10, P0, R13, R19, R8 ;  /* 0x000000130d0a7225 */ /* 0x000fc80007800008 */
[----:B------:R-:W-:-:S04]  /*1420*/  IMAD.WIDE.U32 R8, R13, R18, RZ ;  /* 0x000000120d087225 */ /* 0x000fc800078e00ff */
[----:B------:R-:W-:Y:S01]  /*1430*/  IMAD.X R13, RZ, RZ, RZ, P0 ;  /* 0x000000ffff0d7224 */ /* 0x000fe200000e06ff */
[----:B------:R-:W-:Y:S01]  /*1440*/  IADD3 RZ, P0, R9, R10, RZ ;  /* 0x0000000a09ff7210 */ /* 0x000fe20007f1e0ff */
[----:B------:R-:W-:-:S04]  /*1450*/  IMAD.MOV.U32 R12, RZ, RZ, R11 ;  /* 0x000000ffff0c7224 */ /* 0x000fc800078e000b */
[----:B------:R-:W-:-:S08]  /*1460*/  IMAD.WIDE.U32.X R8, R15, R19, R12, P0 ;  /* 0x000000130f087225 */ /* 0x000fd000000e040c */
.L_x_14:
[----:B------:R-:W1:Y:S01]  /*1470*/  LDC.64 R28, c[0x0][0x640] ;  /* 0x00019000ff1c7b82 */ /* 0x000e620000000a00 */
[-CC-:B------:R-:W-:Y:S01]  /*1480*/  SHF.R.U64 R32, R8, R22.reuse, R9.reuse ;  /* 0x0000001608207219 */ /* 0x180fe20000001209 */
[----:B------:R-:W-:Y:S01]  /*1490*/  IMAD.MOV.U32 R31, RZ, RZ, 0x1 ;  /* 0x00000001ff1f7424 */ /* 0x000fe200078e00ff */
[----:B------:R-:W-:Y:S02]  /*14a0*/  SHF.R.U32.HI R8, RZ, R22, R9 ;  /* 0x00000016ff087219 */ /* 0x000fe40000011609 */
[----:B------:R-:W-:-:S03]  /*14b0*/  IADD3 R11, P0, RZ, -R32, RZ ;  /* 0x80000020ff0b7210 */ /* 0x000fc60007f1e0ff */
[----:B0-----:R-:W0:Y:S02]  /*14c0*/  LDC R12, c[0x0][0x618] ;  /* 0x00018600ff0c7b82 */ /* 0x001e240000000800 */
[----:B------:R-:W-:-:S04]  /*14d0*/  IMAD.X R9, RZ, RZ, ~R8, P0 ;  /* 0x000000ffff097224 */ /* 0x000fc800000e0e08 */
[-C--:B------:R-:W-:Y:S02]  /*14e0*/  IMAD R10, R9, R26.reuse, RZ ;  /* 0x0000001a090a7224 */ /* 0x080fe400078e02ff */
[----:B------:R-:W2:Y:S01]  /*14f0*/  LDC R13, c[0x0][0x608] ;  /* 0x00018200ff0d7b82 */ /* 0x000ea20000000800 */
[----:B------:R-:W-:-:S04]  /*1500*/  IMAD.WIDE.U32 R8, R11, R26, R16 ;  /* 0x0000001a0b087225 */ /* 0x000fc800078e0010 */
[----:B------:R-:W-:-:S03]  /*1510*/  IMAD R11, R11, R27, R10 ;  /* 0x0000001b0b0b7224 */ /* 0x000fc600078e020a */
[----:B------:R-:W3:Y:S01]  /*1520*/  LDC R18, c[0x0][0x658] ;  /* 0x00019600ff127b82 */ /* 0x000ee20000000800 */
[----:B------:R-:W-:Y:S01]  /*1530*/  IMAD.IADD R9, R9, 0x1, R11 ;  /* 0x0000000109097824 */ /* 0x000fe200078e020b */
[----:B-1----:R-:W-:Y:S01]  /*1540*/  ISETP.NE.U32.AND P0, PT, R28, RZ, PT ;  /* 0x000000ff1c00720c */ /* 0x002fe20003f05070 */
[----:B------:R-:W-:-:S03]  /*1550*/  IMAD.MOV.U32 R11, RZ, RZ, -0x1 ;  /* 0xffffffffff0b7424 */ /* 0x000fc600078e00ff */
[----:B------:R-:W-:Y:S02]  /*1560*/  ISETP.NE.AND.EX P0, PT, R29, RZ, PT, P0 ;  /* 0x000000ff1d00720c */ /* 0x000fe40003f05300 */
[----:B------:R-:W1:Y:S01]  /*1570*/  LDC R27, c[0x0][0x600] ;  /* 0x00018000ff1b7b82 */ /* 0x000e620000000800 */
[-CC-:B0-----:R-:W-:Y:S02]  /*1580*/  SHF.R.U64 R25, R8, R12.reuse, R9.reuse ;  /* 0x0000000c08197219 */ /* 0x181fe40000001209 */
[----:B------:R-:W-:-:S05]  /*1590*/  SHF.R.U32.HI R8, RZ, R12, R9 ;  /* 0x0000000cff087219 */ /* 0x000fca0000011609 */
[----:B------:R-:W0:Y:S01]  /*15a0*/  LDC R22, c[0x0][0x648] ;  /* 0x00019200ff167b82 */ /* 0x000e220000000800 */
[-CC-:B--2---:R-:W-:Y:S02]  /*15b0*/  SHF.R.U64 R34, R25, R13.reuse, R8.reuse ;  /* 0x0000000d19227219 */ /* 0x184fe40000001208 */
[----:B------:R-:W-:-:S05]  /*15c0*/  SHF.R.U32.HI R9, RZ, R13, R8 ;  /* 0x0000000dff097219 */ /* 0x000fca0000011608 */
[----:B------:R-:W2:Y:S01]  /*15d0*/  LDC R26, c[0x0][0x638] ;  /* 0x00018e00ff1a7b82 */ /* 0x000ea20000000800 */
[-C--:B---3--:R-:W-:Y:S02]  /*15e0*/  SHF.L.U32 R8, R11, R18.reuse, RZ ;  /* 0x000000120b087219 */ /* 0x088fe400000006ff */
[--C-:B------:R-:W-:Y:S02]  /*15f0*/  SHF.R.U64 R36, R34, R18, R9.reuse ;  /* 0x0000001222247219 */ /* 0x100fe40000001209 */
[----:B------:R-:W-:Y:S02]  /*1600*/  LOP3.LUT R15, RZ, R8, RZ, 0x33, !PT ;  /* 0x00000008ff0f7212 */ /* 0x000fe400078e33ff */
[----:B------:R-:W-:Y:S01]  /*1610*/  SHF.R.U32.HI R9, RZ, R18, R9 ;  /* 0x00000012ff097219 */ /* 0x000fe20000011609 */
[----:B------:R-:W3:Y:S01]  /*1620*/  LDC R30, c[0x0][0x610] ;  /* 0x00018400ff1e7b82 */ /* 0x000ee20000000800 */
[----:B------:R-:W-:Y:S01]  /*1630*/  IMAD.MOV.U32 R8, RZ, RZ, R36 ;  /* 0x000000ffff087224 */ /* 0x000fe200078e0024 */
[----:B------:R-:W-:Y:S06]  /*1640*/  @!P0 BRA `(.L_x_15) ;  /* 0x0000000000288947 */ /* 0x000fec0003800000 */
[----:B------:R-:W4:Y:S02]  /*1650*/  LDC R13, c[0x0][0x64c] ;  /* 0x00019300ff0d7b82 */ /* 0x000f240000000800 */
[----:B----4-:R-:W-:-:S05]  /*1660*/  IADD3 R13, P0, R36, R13, RZ ;  /* 0x0000000d240d7210 */ /* 0x010fca0007f1e0ff */
        /* <DEDUP_REMOVED lines=8> */
.L_x_15:
[----:B0-----:R-:W-:Y:S01]  /*16f0*/  SHF.R.U64 R9, R8, R22, R9 ;  /* 0x0000001608097219 */ /* 0x001fe20000001209 */
[----:B-1----:R-:W-:Y:S01]  /*1700*/  VIADD R10, R27, 0xffffffff ;  /* 0xffffffff1b0a7836 */ /* 0x002fe20000000000 */
[----:B------:R-:W-:Y:S01]  /*1710*/  SHF.L.U32 R7, R31, R18, RZ ;  /* 0x000000121f077219 */ /* 0x000fe200000006ff */
[----:B------:R-:W-:Y:S01]  /*1720*/  @P1 IMAD R20, R21, R24, R6 ;  /* 0x0000001815141224 */ /* 0x000fe200078e0206 */
[----:B------:R-:W-:Y:S01]  /*1730*/  LOP3.LUT R8, R34, R15, RZ, 0xc0, !PT ;  /* 0x0000000f22087212 */ /* 0x000fe200078ec0ff */
[----:B------:R-:W-:Y:S01]  /*1740*/  IMAD.MOV R11, RZ, RZ, -R9 ;  /* 0x000000ffff0b7224 */ /* 0x000fe200078e0a09 */
[----:B------:R-:W-:Y:S01]  /*1750*/  LOP3.LUT R10, R25, R10, RZ, 0xc0, !PT ;  /* 0x0000000a190a7212 */ /* 0x000fe200078ec0ff */
[----:B------:R-:W-:Y:S02]  /*1760*/  IMAD.MOV.U32 R18, RZ, RZ, R32 ;  /* 0x000000ffff127224 */ /* 0x000fe400078e0020 */
[----:B------:R-:W-:Y:S02]  /*1770*/  IMAD R7, R7, R9, R8 ;  /* 0x0000000907077224 */ /* 0x000fe400078e0208 */
[----:B--2---:R-:W-:-:S02]  /*1780*/  IMAD R6, R11, R26, R36 ;  /* 0x0000001a0b067224 */ /* 0x004fc400078e0224 */
[----:B---3--:R-:W-:Y:S02]  /*1790*/  IMAD R22, R7, R30, R20 ;  /* 0x0000001e07167224 */ /* 0x008fe400078e0214 */
[----:B------:R-:W-:Y:S02]  /*17a0*/  IMAD R7, R6, R27, R10 ;  /* 0x0000001b06077224 */ /* 0x000fe400078e020a */
[----:B------:R-:W-:-:S03]  /*17b0*/  IMAD.MOV.U32 R8, RZ, RZ, 0x1 ;  /* 0x00000001ff087424 */ /* 0x000fc600078e00ff */
[----:B------:R-:W-:Y:S02]  /*17c0*/  SEL R19, R7, R22, !P1 ;  /* 0x0000001607137207 */ /* 0x000fe40004800000 */
[----:B------:R-:W-:-:S07]  /*17d0*/  SEL R22, R22, R7, !P1 ;  /* 0x0000000716167207 */ /* 0x000fce0004800000 */
.L_x_13:
[----:B------:R-:W-:Y:S05]  /*17e0*/  @!P2 BRA `(.L_x_16) ;  /* 0x00000000000ca947 */ /* 0x000fea0003800000 */
[----:B------:R-:W-:Y:S01]  /*17f0*/  UCGABAR_WAIT ;  /* 0x0000000000007dc7 */ /* 0x000fe20008000000 */
[----:B------:R-:W-:Y:S01]  /*1800*/  CCTL.IVALL ;  /* 0x00000000ff00798f */ /* 0x000fe20002000000 */
[----:B------:R-:W-:Y:S05]  /*1810*/  BRA `(.L_x_17) ;  /* 0x0000000000047947 */ /* 0x000fea0003800000 */
.L_x_16:
[----:B------:R-:W-:Y:S06]  /*1820*/  BAR.SYNC.DEFER_BLOCKING 0x0 ;  /* 0x0000000000007b1d */ /* 0x000fec0000010000 */
.L_x_17:
[----:B------:R-:W-:Y:S05]  /*1830*/  @!P4 BRA `(.L_x_18) ;  /* 0x000000440080c947 */ /* 0x000fea0003800000 */
[----:B------:R-:W-:-:S13]  /*1840*/  ISETP.GT.U32.AND P0, PT, R33, 0x1, PT ;  /* 0x000000012100780c */ /* 0x000fda0003f04070 */
[----:B------:R-:W-:Y:S05]  /*1850*/  @P0 EXIT ;  /* 0x000000000000094d */ /* 0x000fea0003800000 */
.L_x_19:
[----:B------:R-:W-:-:S08]  /*1860*/  NOP ;  /* 0x0000000000007918 */ /* 0x000fd00000000000 */
[----:B------:R-:W1:Y:S02]  /*1870*/  USETMAXREG.TRY_ALLOC.CTAPOOL UP0, 0xe8 ;  /* 0x000000e8000079c8 */ /* 0x000e640008000600 */
[----:B-1----:R-:W-:-:S13]  /*1880*/  PLOP3.LUT P0, PT, PT, PT, UP0, 0x80, 0x0 ;  /* 0x000000000000781c */ /* 0x002fda0003f0f008 */
[----:B------:R-:W-:Y:S05]  /*1890*/  @!P0 BRA `(.L_x_19) ;  /* 0xfffffffc00f08947 */ /* 0x000fea000383ffff */
[----:B------:R-:W-:-:S13]  /*18a0*/  LOP3.LUT P0, RZ, R8, 0xff, RZ, 0xc0, !PT ;  /* 0x000000ff08ff7812 */ /* 0x000fda000780c0ff */
[----:B------:R-:W-:Y:S05]  /*18b0*/  @!P0 EXIT ;  /* 0x000000000000894d */ /* 0x000fea0003800000 */
[----:B------:R-:W2:Y:S01]  /*18c0*/  LDL.64 R10, [R1] ;  /* 0x00000000010a7983 */ /* 0x000ea20000100a00 */
[----:B------:R-:W1:Y:S01]  /*18d0*/  S2UR UR4, SR_CgaCtaId ;  /* 0x00000000000479c3 */ /* 0x000e620000008800 */
[CC--:B------:R-:W-:Y:S01]  /*18e0*/  LEA.HI R5, R3.reuse, R4.reuse, RZ, 0x2 ;  /* 0x0000000403057211 */ /* 0x0c0fe200078f10ff */
[----:B------:R-:W-:Y:S01]  /*18f0*/  UMOV UR41, 0x400 ;  /* 0x0000040000297882 */ /* 0x000fe20000000000 */
[----:B------:R-:W-:Y:S01]  /*1900*/  LEA.HI R3, R3, R4, RZ, 0x5 ;  /* 0x0000000403037211 */ /* 0x000fe200078f28ff */
[----:B------:R-:W-:Y:S01]  /*1910*/  UISETP.LT.AND UP0, UPT, UR40, 0x1, UPT ;  /* 0x000000012800788c */ /* 0x000fe2000bf01270 */
[--C-:B------:R-:W-:Y:S01]  /*1920*/  SHF.R.S32.HI R92, RZ, 0x2, R5.reuse ;  /* 0x00000002ff5c7819 */ /* 0x100fe20000011405 */
[----:B------:R-:W-:Y:S01]  /*1930*/  UIADD3 UR5, UR43, -0x1, URZ ;  /* 0xffffffff2b057890 */ /* 0x000fe2000fffe03f */
[----:B------:R-:W-:Y:S01]  /*1940*/  SHF.R.S32.HI R7, RZ, 0x1f, R5 ;  /* 0x0000001fff077819 */ /* 0x000fe20000011405 */
[----:B------:R-:W3:Y:S01]  /*1950*/  LDC R96, c[0x0][0x658] ;  /* 0x00019600ff607b82 */ /* 0x000ee20000000800 */
[----:B------:R-:W-:Y:S01]  /*1960*/  SHF.R.S32.HI R3, RZ, 0x5, R3 ;  /* 0x00000005ff037819 */ /* 0x000fe20000011403 */
[----:B------:R-:W-:Y:S01]  /*1970*/  USEL UR42, UR40, 0x1, UP0 ;  /* 0x00000001282a7887 */ /* 0x000fe20008000000 */
[----:B------:R-:W-:Y:S01]  /*1980*/  LEA.HI R7, R7, R92, RZ, 0x3 ;  /* 0x0000005c07077211 */ /* 0x000fe200078f18ff */
[----:B------:R-:W-:Y:S01]  /*1990*/  UISETP.NE.AND UP0, UPT, UR5, URZ, UPT ;  /* 0x0000003f0500728c */ /* 0x000fe2000bf05270 */
[----:B------:R-:W-:Y:S01]  /*19a0*/  LOP3.LUT R5, R5, 0xfffffffc, RZ, 0xc0, !PT ;  /* 0xfffffffc05057812 */ /* 0x000fe200078ec0ff */
[----:B------:R-:W-:Y:S01]  /*19b0*/  ULDC UR8, c[0x0][0x284] ;  /* 0x0000a10000087ab9 */ /* 0x000fe20000000800 */
[----:B------:R-:W-:Y:S01]  /*19c0*/  LOP3.LUT R7, R7, 0xfffffff8, RZ, 0xc0, !PT ;  /* 0xfffffff807077812 */ /* 0x000fe200078ec0ff */
[----:B------:R-:W4:Y:S01]  /*19d0*/  LDC R6, c[0x0][0x288] ;  /* 0x0000a200ff067b82 */ /* 0x000f220000000800 */
[----:B------:R-:W-:Y:S01]  /*19e0*/  USEL UR7, URZ, 0x1, UP0 ;  /* 0x000000013f077887 */ /* 0x000fe20008000000 */
[----:B------:R-:W-:Y:S01]  /*19f0*/  IMAD.IADD R5, R4, 0x1, -R5 ;  /* 0x0000000104057824 */ /* 0x000fe200078e0a05 */
[----:B------:R-:W-:Y:S01]  /*1a00*/  USHF.L.U32 UR48, UR40, 0x1, URZ ;  /* 0x0000000128307899 */ /* 0x000fe2000800063f */
[----:B------:R-:W-:Y:S01]  /*1a10*/  IMAD.IADD R92, R92, 0x1, -R7 ;  /* 0x000000015c5c7824 */ /* 0x000fe200078e0a07 */
[----:B------:R-:W-:Y:S01]  /*1a20*/  UIADD3 UR42, -UR42, UR40, URZ ;  /* 0x000000282a2a7290 */ /* 0x000fe2000fffe13f */
[----:B------:R-:W-:Y:S01]  /*1a30*/  IMAD.MOV.U32 R7, RZ, RZ, 0x1 ;  /* 0x00000001ff077424 */ /* 0x000fe200078e00ff */
[----:B-1----:R-:W-:-:S02]  /*1a40*/  ULEA UR41, UR4, UR41, 0x18 ;  /* 0x0000002904297291 */ /* 0x002fc4000f8ec03f */
[--C-:B------:R-:W-:Y:S01]  /*1a50*/  SHF.R.S32.HI R93, RZ, 0x1f, R92.reuse ;  /* 0x0000001fff5d7819 */ /* 0x100fe2000001145c */
[--C-:B------:R-:W-:Y:S01]  /*1a60*/  IMAD R100, R3, -0x10, -R92.reuse ;  /* 0xfffffff003647824 */ /* 0x100fe200078e0a5c */
[----:B------:R-:W-:Y:S01]  /*1a70*/  USHF.L.U32 UR4, UR5, 0x3, URZ ;  /* 0x0000000305047899 */ /* 0x000fe2000800063f */
[----:B------:R-:W-:Y:S01]  /*1a80*/  IMAD.SHL.U32 R94, R5, 0x2, RZ ;  /* 0x00000002055e7824 */ /* 0x000fe200078e00ff */
[----:B------:R-:W-:Y:S01]  /*1a90*/  UIADD3 UR5, UR41, 0x380, URZ ;  /* 0x0000038029057890 */ /* 0x000fe2000fffe03f */
[----:B------:R-:W-:Y:S01]  /*1aa0*/  IMAD.WIDE R92, R3, 0x10, R92 ;  /* 0x00000010035c7825 */ /* 0x000fe200078e025c */
[----:B------:R-:W-:Y:S02]  /*1ab0*/  UIADD3 UR6, UR41, 0x12b80, URZ ;  /* 0x00012b8029067890 */ /* 0x000fe4000fffe03f */
[----:B------:R-:W-:Y:S01]  /*1ac0*/  USHF.R.U32.HI UR5, URZ, 0x4, UR5 ;  /* 0x000000043f057899 */ /* 0x000fe20008011605 */
[----:B------:R-:W-:Y:S01]  /*1ad0*/  IMAD.MOV.U32 R3, RZ, RZ, -0x1 ;  /* 0xffffffffff037424 */ /* 0x000fe200078e00ff */
[----:B------:R-:W-:Y:S01]  /*1ae0*/  USHF.R.U32.HI UR6, URZ, 0x4, UR6 ;  /* 0x000000043f067899 */ /* 0x000fe20008011606 */
[----:B------:R-:W-:Y:S01]  /*1af0*/  IMAD.U32 R102, RZ, RZ, UR7 ;  /* 0x00000007ff667e24 */ /* 0x000fe2000f8e00ff */
[----:B------:R-:W-:Y:S01]  /*1b00*/  UIADD3 UR47, UR41, 0x260, URZ ;  /* 0x00000260292f7890 */ /* 0x000fe2000fffe03f */
[----:B------:R-:W-:Y:S01]  /*1b10*/  SHF.R.S32.HI R95, RZ, 0x1f, R94 ;  /* 0x0000001fff5f7819 */ /* 0x000fe2000001145e */
[----:B------:R-:W-:Y:S01]  /*1b20*/  ULOP3.LUT UR4, UR4, 0x8, URZ, 0xc0, !UPT ;  /* 0x0000000804047892 */ /* 0x000fe2000f8ec03f */
[-C--:B---3--:R-:W-:Y:S01]  /*1b30*/  SHF.L.U32 R3, R3, R96.reuse, RZ ;  /* 0x0000006003037219 */ /* 0x088fe200000006ff */
[----:B------:R-:W-:Y:S01]  /*1b40*/  ULOP3.LUT UR5, UR5, 0x3fff, URZ, 0xc0, !UPT ;  /* 0x00003fff05057892 */ /* 0x000fe2000f8ec03f */
[----:B------:R-:W-:Y:S01]  /*1b50*/  SHF.L.U32 R96, R7, R96, RZ ;  /* 0x0000006007607219 */ /* 0x000fe200000006ff */
[----:B------:R-:W-:Y:S01]  /*1b60*/  ULOP3.LUT UR6, UR6, 0x3fff, URZ, 0xc0, !UPT ;  /* 0x00003fff06067892 */ /* 0x000fe2000f8ec03f */
[----:B----4-:R-:W-:Y:S01]  /*1b70*/  IMAD R97, R5, -0x2, R6 ;  /* 0xfffffffe05617824 */ /* 0x010fe200078e0206 */
[----:B------:R-:W-:Y:S01]  /*1b80*/  LOP3.LUT R99, RZ, R3, RZ, 0x33, !PT ;  /* 0x00000003ff637212 */ /* 0x000fe200078e33ff */
[----:B------:R-:W-:Y:S01]  /*1b90*/  VIADD R100, R100, UR8 ;  /* 0x0000000864647c36 */ /* 0x000fe20008000000 */
[----:B------:R-:W-:-:S02]  /*1ba0*/  ULEA UR43, UR43, UR47, 0x3 ;  /* 0x0000002f2b2b7291 */ /* 0x000fc4000f8e183f */
[----:B------:R-:W-:Y:S02]  /*1bb0*/  ULOP3.LUT UR49, UR4, 0x8, URZ, 0x3c, !UPT ;  /* 0x0000000804317892 */ /* 0x000fe4000f8e3c3f */
[----:B------:R-:W-:Y:S02]  /*1bc0*/  ULOP3.LUT UR44, UR4, 0x18, URZ, 0x3c, !UPT ;  /* 0x00000018042c7892 */ /* 0x000fe4000f8e3c3f */
[----:B------:R-:W-:Y:S02]  /*1bd0*/  ULOP3.LUT UR45, UR5, 0x10000, URZ, 0xfc, !UPT ;  /* 0x00010000052d7892 */ /* 0x000fe4000f8efc3f */
[----:B------:R-:W-:Y:S01]  /*1be0*/  ULOP3.LUT UR46, UR6, 0x10000, URZ, 0xfc, !UPT ;  /* 0x00010000062e7892 */ /* 0x000fe2000f8efc3f */
[----:B--2---:R-:W-:-:S11]  /*1bf0*/  SHF.L.U64.HI R98, R10, 0x1, R0 ;  /* 0x000000010a627819 */ /* 0x004fd60000010200 */
.L_x_173:
[----:B------:R-:W-:-:S04]  /*1c00*/  SHF.L.U32 R0, R102, 0x1f, RZ ;  /* 0x0000001f66007819 */ /* 0x000fc800000006ff */
[----:B-1----:R-:W1:Y:S02]  /*1c10*/  SYNCS.PHASECHK.TRANS64.TRYWAIT P0, [UR43+-0x8], R0 ;  /* 0xfffff800ff0075a7 */ /* 0x002e64000800016b */
[----:B-1--4-:R-:W-:Y:S05]  /*1c20*/  @!P0 BRA `(.L_x_20) ;  /* 0x00000064003c8947 */ /* 0x012fea0003800000 */
.L_x_228:
[----:B------:R-:W-:Y:S02]  /*1c30*/  ULDC UR4, c[0x0][0x28c] ;  /* 0x0000a30000047ab9 */ /* 0x000fe40000000800 */
[----:B------:R-:W-:-:S13]  /*1c40*/  ISETP.LT.AND P0, PT, RZ, UR4, PT ;  /* 0x00000004ff007c0c */ /* 0x000fda000bf01270 */
[----:B------:R-:W-:Y:S05]  /*1c50*/  @P0 BRA `(.L_x_21) ;  /* 0x0000000000400947 */ /* 0x000fea0003800000 */
[----:B-1----:R-:W-:Y:S01]  /*1c60*/  MOV R0, 0x0 ;  /* 0x0000000000007802 */ /* 0x002fe20000000f00 */
[----:B------:R-:W-:Y:S01]  /*1c70*/  ULDC.64 UR4, c[0x4][0x68] ;  /* 0x01001a0000047ab9 */ /* 0x000fe20000000a00 */
[----:B------:R-:W-:Y:S01]  /*1c80*/  ULDC.64 UR6, c[0x4][0x8] ;  /* 0x0100020000067ab9 */ /* 0x000fe20000000a00 */
[----:B------:R-:W-:Y:S01]  /*1c90*/  IMAD.U32 R4, RZ, RZ, UR4 ;  /* 0x00000004ff047e24 */ /* 0x000fe2000f8e00ff */
[----:B------:R1:W2:Y:S01]  /*1ca0*/  LDC.64 R14, c[0x4][R0] ;  /* 0x01000000000e7b82 */ /* 0x0002a20000000a00 */
[----:B------:R-:W-:Y:S01]  /*1cb0*/  IMAD.U32 R5, RZ, RZ, UR5 ;  /* 0x00000005ff057e24 */ /* 0x000fe2000f8e00ff */
[----:B------:R-:W-:Y:S01]  /*1cc0*/  ULDC.64 UR4, c[0x4][0x70] ;  /* 0x01001c0000047ab9 */ /* 0x000fe20000000a00 */
[----:B------:R-:W-:Y:S02]  /*1cd0*/  IMAD.U32 R10, RZ, RZ, UR6 ;  /* 0x00000006ff0a7e24 */ /* 0x000fe4000f8e00ff */
[----:B------:R-:W-:Y:S02]  /*1ce0*/  IMAD.U32 R6, RZ, RZ, UR4 ;  /* 0x00000004ff067e24 */ /* 0x000fe4000f8e00ff */
[----:B------:R-:W-:-:S02]  /*1cf0*/  IMAD.U32 R7, RZ, RZ, UR5 ;  /* 0x00000005ff077e24 */ /* 0x000fc4000f8e00ff */
[----:B------:R-:W-:Y:S02]  /*1d00*/  IMAD.U32 R11, RZ, RZ, UR7 ;  /* 0x00000007ff0b7e24 */ /* 0x000fe4000f8e00ff */
[----:B------:R-:W-:Y:S02]  /*1d10*/  IMAD.MOV.U32 R8, RZ, RZ, 0x1e1 ;  /* 0x000001e1ff087424 */ /* 0x000fe400078e00ff */
[----:B0-----:R-:W-:Y:S02]  /*1d20*/  IMAD.MOV.U32 R12, RZ, RZ, 0x1 ;  /* 0x00000001ff0c7424 */ /* 0x001fe400078e00ff */
[----:B-1----:R-:W-:-:S07]  /*1d30*/  IMAD.MOV.U32 R13, RZ, RZ, RZ ;  /* 0x000000ffff0d7224 */ /* 0x002fce00078e00ff */
[----:B------:R-:W-:-:S07]  /*1d40*/  LEPC R20, `(.L_x_21) ;  /* 0x000000001014794e */ /* 0x000fce0000000000 */
[----:B--2--5:R-:W-:Y:S05]  /*1d50*/  CALL.ABS.NOINC R14 ;  /* 0x000000000e007343 */ /* 0x024fea0003c00000 */
.L_x_21:
[----:B-1----:R-:W-:-:S04]  /*1d60*/  LOP3.LUT R0, R23, 0x1, RZ, 0xfc, !PT ;  /* 0x0000000117007812 */ /* 0x002fc800078efcff */
[----:B------:R-:W-:-:S13]  /*1d70*/  ISETP.NE.AND P0, PT, R0, 0x3, PT ;  /* 0x000000030000780c */ /* 0x000fda0003f05270 */
[----:B------:R-:W-:Y:S05]  /*1d80*/  @!P0 BRA `(.L_x_22) ;  /* 0x0000000000048947 */ /* 0x000fea0003800000 */
[----:B------:R-:W-:Y:S01]  /*1d90*/  BPT.TRAP 0x1 ;  /* 0x000000040000795c */ /* 0x000fe20000300000 */
.L_x_22:
[----:B------:R-:W-:Y:S02]  /*1da0*/  IMAD.U32 R3, RZ, RZ, UR39 ;  /* 0x00000027ff037e24 */ /* 0x000fe4000f8e00ff */
[----:B------:R-:W-:-:S03]  /*1db0*/  IMAD.U32 R0, RZ, RZ, UR38 ;  /* 0x00000026ff007e24 */ /* 0x000fc6000f8e00ff */
[----:B------:R-:W-:Y:S02]  /*1dc0*/  LEA R3, R3, UR41, 0x3 ;  /* 0x0000002903037c11 */ /* 0x000fe4000f8e18ff */
[----:B------:R-:W-:-:S04]  /*1dd0*/  SHF.L.U32 R0, R0, 0x1f, RZ ;  /* 0x0000001f00007819 */ /* 0x000fc800000006ff */
[----:B------:R1:W2:Y:S01]  /*1de0*/  SYNCS.PHASECHK.TRANS64.TRYWAIT P1, [R3+URZ], R0 ;  /* 0x00000000030075a7 */ /* 0x0002a2000802017f */
[----:B------:R-:W-:Y:S05]  /*1df0*/  @!P0 BRA `(.L_x_23) ;  /* 0x0000000000048947 */ /* 0x000fea0003800000 */
[----:B------:R-:W-:Y:S01]  /*1e00*/  BPT.TRAP 0x1 ;  /* 0x000000040000795c */ /* 0x000fe20000300000 */
.L_x_23:
[----:B--2---:R-:W-:Y:S05]  /*1e10*/  @P1 BRA `(.L_x_24) ;  /* 0x0000000000081947 */ /* 0x004fea0003800000 */
[----:B------:R-:W2:Y:S02]  /*1e20*/  SYNCS.PHASECHK.TRANS64.TRYWAIT P1, [R3+URZ], R0 ;  /* 0x00000000030075a7 */ /* 0x000ea4000802017f */
[----:B--2---:R-:W-:Y:S05]  /*1e30*/  @!P1 BRA `(.L_x_25) ;  /* 0x0000006000d09947 */ /* 0x004fea0003800000 */
.L_x_24:
[----:B------:R-:W-:Y:S05]  /*1e40*/  WARPSYNC.ALL ;  /* 0x0000000000007948 */ /* 0x000fea0003800000 */
[----:B------:R-:W-:Y:S01]  /*1e50*/  ULEA UR4, UR39, UR45, 0x7 ;  /* 0x0000002d27047291 */ /* 0x000fe2000f8e383f */
[----:B------:R-:W-:Y:S01]  /*1e60*/  WARPGROUP.ARRIVE ;  /* 0x00000000000079c5 */ /* 0x000fe20000000000 */
[----:B------:R-:W-:Y:S01]  /*1e70*/  ULEA UR6, UR39, UR46, 0x8 ;  /* 0x0000002e27067291 */ /* 0x000fe2000f8e403f */
[----:B-12---:R-:W-:Y:S01]  /*1e80*/  IMAD.U32 R0, RZ, RZ, UR42 ;  /* 0x0000002aff007e24 */ /* 0x006fe2000f8e00ff */
[----:B------:R-:W-:Y:S01]  /*1e90*/  UMOV UR5, 0xc0000010 ;  /* 0xc000001000057882 */ /* 0x000fe20000000000 */
[----:B------:R-:W-:-:S03]  /*1ea0*/  UMOV UR7, 0xc0000010 ;  /* 0xc000001000077882 */ /* 0x000fc60000000000 */
[----:B------:R-:W-:-:S03]  /*1eb0*/  ISETP.GE.AND P1, PT, R0, 0x1, PT ;  /* 0x000000010000780c */ /* 0x000fc60003f26270 */
[----:B------:R-:W-:Y:S03]  /*1ec0*/  IGMMA.64x128x32.S8.S8 R24, gdesc[UR4], RZ, !UPT, gsb0 ;  /* 0x03600000041879f1 */ /* 0x000fe6000c0410ff */
[----:B------:R-:W-:-:S07]  /*1ed0*/  WARPGROUP.DEPBAR.LE gsb0, 0x0 ;  /* 0x00008000000079c5 */ /* 0x000fce0000010000 */
[----:B------:R-:W-:Y:S05]  /*1ee0*/  @!P1 BRA `(.L_x_26) ;  /* 0x0000000000b89947 */ /* 0x000fea0003800000 */
[----:B------:R-:W-:Y:S01]  /*1ef0*/  UIADD3 UR4, UR39, 0x1, URZ ;  /* 0x0000000127047890 */ /* 0x000fe2000fffe03f */
[----:B------:R-:W-:Y:S02]  /*1f00*/  IMAD.U32 R0, RZ, RZ, UR42 ;  /* 0x0000002aff007e24 */ /* 0x000fe4000f8e00ff */
[----:B------:R-:W-:Y:S01]  /*1f10*/  IMAD.U32 R3, RZ, RZ, UR39 ;  /* 0x00000027ff037e24 */ /* 0x000fe2000f8e00ff */
[----:B------:R-:W-:-:S04]  /*1f20*/  UISETP.NE.AND UP0, UPT, UR4, 0x25, UPT ;  /* 0x000000250400788c */ /* 0x000fc8000bf05270 */
[----:B------:R-:W-:Y:S02]  /*1f30*/  USEL UR5, URZ, 0x1, UP0 ;  /* 0x000000013f057887 */ /* 0x000fe40008000000 */
[----:B------:R-:W-:Y:S02]  /*1f40*/  USEL UR8, UR4, URZ, UP0 ;  /* 0x0000003f04087287 */ /* 0x000fe40008000000 */
[----:B------:R-:W-:-:S06]  /*1f50*/  ULOP3.LUT UR5, UR38, UR5, URZ, 0x3c, !UPT ;  /* 0x0000000526057292 */ /* 0x000fcc000f8e3c3f */
[----:B------:R-:W-:-:S07]  /*1f60*/  IMAD.U32 R6, RZ, RZ, UR5 ;  /* 0x00000005ff067e24 */ /* 0x000fce000f8e00ff */
.L_x_33:
[----:B------:R-:W-:Y:S05]  /*1f70*/  @!P0 BRA `(.L_x_27) ;  /* 0x0000000000048947 */ /* 0x000fea0003800000 */
[----:B------:R-:W-:Y:S01]  /*1f80*/  BPT.TRAP 0x1 ;  /* 0x000000040000795c */ /* 0x000fe20000300000 */
.L_x_27:
[----:B------:R-:W-:Y:S01]  /*1f90*/  ULEA UR4, UR8, UR41, 0x3 ;  /* 0x0000002908047291 */ /* 0x000fe2000f8e183f */
[----:B------:R-:W-:-:S08]  /*1fa0*/  SHF.L.U32 R4, R6, 0x1f, RZ ;  /* 0x0000001f06047819 */ /* 0x000fd000000006ff */
[----:B------:R1:W2:Y:S01]  /*1fb0*/  SYNCS.PHASECHK.TRANS64.TRYWAIT P1, [UR4], R4 ;  /* 0x00000004ff0075a7 */ /* 0x0002a20008020144 */
[----:B------:R-:W-:Y:S05]  /*1fc0*/  @!P0 BRA `(.L_x_28) ;  /* 0x0000000000048947 */ /* 0x000fea0003800000 */
[----:B------:R-:W-:Y:S01]  /*1fd0*/  BPT.TRAP 0x1 ;  /* 0x000000040000795c */ /* 0x000fe20000300000 */
.L_x_28:
[----:B--2---:R-:W-:Y:S05]  /*1fe0*/  @P1 BRA `(.L_x_29) ;  /* 0x0000000000081947 */ /* 0x004fea0003800000 */
[----:B------:R-:W2:Y:S02]  /*1ff0*/  SYNCS.PHASECHK.TRANS64.TRYWAIT P1, [UR4], R4 ;  /* 0x00000004ff0075a7 */ /* 0x000ea40008020144 */
[----:B--2---:R-:W-:Y:S05]  /*2000*/  @!P1 BRA `(.L_x_30) ;  /* 0x0000006000709947 */ /* 0x004fea0003800000 */
.L_x_29:
[----:B------:R-:W-:Y:S01]  /*2010*/  ULEA UR4, UR8, UR45, 0x7 ;  /* 0x0000002d08047291 */ /* 0x000fe2000f8e383f */
[----:B------:R-:W-:Y:S01]  /*2020*/  WARPGROUP.ARRIVE ;  /* 0x00000000000079c5 */ /* 0x000fe20000000000 */
[----:B------:R-:W-:Y:S01]  /*2030*/  ULEA UR6, UR8, UR46, 0x8 ;  /* 0x0000002e08067291 */ /* 0x000fe2000f8e403f */
[----:B------:R-:W-:Y:S01]  /*2040*/  UMOV UR5, 0xc0000010 ;  /* 0xc000001000057882 */ /* 0x000fe20000000000 */
[----:B------:R-:W-:-:S07]  /*2050*/  UMOV UR7, 0xc0000010 ;  /* 0xc000001000077882 */ /* 0x000fce0000000000 */
[----:B------:R-:W-:Y:S03]  /*2060*/  IGMMA.64x128x32.S8.S8 R24, gdesc[UR4], R24, gsb0 ;  /* 0x03600000041879f1 */ /* 0x000fe60008041018 */
[----:B------:R-:W-:Y:S02]  /*2070*/  WARPGROUP.DEPBAR.LE gsb0, 0x0 ;  /* 0x00008000000079c5 */ /* 0x000fe40000010000 */
[----:B------:R-:W-:Y:S05]  /*2080*/  @!P0 BRA `(.L_x_31) ;  /* 0x0000000000048947 */ /* 0x000fea0003800000 */
[----:B------:R-:W-:Y:S01]  /*2090*/  BPT.TRAP 0x1 ;  /* 0x000000040000795c */ /* 0x000fe20000300000 */
.L_x_31:
[----:B------:R-:W-:-:S13]  /*20a0*/  ISETP.NE.AND P1, PT, R89, RZ, PT ;  /* 0x000000ff5900720c */ /* 0x000fda0003f25270 */
[----:B-12---:R-:W-:-:S05]  /*20b0*/  @P1 LEA R4, R3, UR41, 0x3 ;  /* 0x0000002903041c11 */ /* 0x006fca000f8e18ff */
[----:B------:R-:W-:-:S05]  /*20c0*/  @P1 VIADD R5, R4, 0x128 ;  /* 0x0000012804051836 */ /* 0x000fca0000000000 */
[----:B------:R-:W-:-:S04]  /*20d0*/  @P1 PRMT R5, R88, 0x654, R5 ;  /* 0x0000065458051816 */ /* 0x000fc80000000005 */
[----:B------:R1:W-:Y:S01]  /*20e0*/  @P1 SYNCS.ARRIVE.TRANS64.RED.A1T0 RZ, [R5+URZ], RZ ;  /* 0x000000ff05ff19a7 */ /* 0x0003e2000810043f */
[----:B------:R-:W-:-:S13]  /*20f0*/  ISETP.GT.U32.AND P1, PT, R23, 0x1, PT ;  /* 0x000000011700780c */ /* 0x000fda0003f24070 */
[----:B-1----:R-:W-:Y:S05]  /*2100*/  @P1 BRA `(.L_x_32) ;  /* 0x0000000000041947 */ /* 0x002fea0003800000 */
[----:B------:R-:W-:Y:S01]  /*2110*/  BPT.TRAP 0x1 ;  /* 0x000000040000795c */ /* 0x000fe20000300000 */
.L_x_32:
[----:B------:R-:W-:Y:S01]  /*2120*/  UIADD3 UR8, UR8, 0x1, URZ ;  /* 0x0000000108087890 */ /* 0x000fe2000fffe03f */
[C---:B------:R-:W-:Y:S01]  /*2130*/  ISETP.GT.AND P2, PT, R0.reuse, 0x1, PT ;  /* 0x000000010000780c */ /* 0x040fe20003f44270 */
[----:B------:R-:W-:Y:S02]  /*2140*/  VIADD R3, R3, 0x1 ;  /* 0x0000000103037836 */ /* 0x000fe40000000000 */
[----:B------:R-:W-:Y:S01]  /*2150*/  UISETP.NE.AND UP0, UPT, UR8, 0x25, UPT ;  /* 0x000000250800788c */ /* 0x000fe2000bf05270 */
[----:B------:R-:W-:Y:S02]  /*2160*/  VIADD R0, R0, 0xffffffff ;  /* 0xffffffff00007836 */ /* 0x000fe40000000000 */
[C---:B------:R-:W-:Y:S01]  /*2170*/  ISETP.NE.AND P1, PT, R3.reuse, 0x25, PT ;  /* 0x000000250300780c */ /* 0x040fe20003f25270 */
[----:B------:R-:W-:Y:S02]  /*2180*/  USEL UR4, URZ, 0x1, UP0 ;  /* 0x000000013f047887 */ /* 0x000fe40008000000 */
[----:B------:R-:W-:Y:S01]  /*2190*/  USEL UR8, UR8, URZ, UP0 ;  /* 0x0000003f08087287 */ /* 0x000fe20008000000 */
[----:B------:R-:W-:-:S03]  /*21a0*/  SEL R3, R3, RZ, P1 ;  /* 0x000000ff03037207 */ /* 0x000fc60000800000 */
[----:B------:R-:W-:Y:S01]  /*21b0*/  LOP3.LUT R6, R6, UR4, RZ, 0x3c, !PT ;  /* 0x0000000406067c12 */ /* 0x000fe2000f8e3cff */
[----:B------:R-:W-:Y:S07]  /*21c0*/  @P2 BRA `(.L_x_33) ;  /* 0xfffffffc00682947 */ /* 0x000fee000383ffff */
.L_x_26:
[----:B------:R-:W1:Y:S01]  /*21d0*/  LDC R0, c[0x0][0x28c] ;  /* 0x0000a300ff007b82 */ /* 0x000e620000000800 */
[----:B------:R-:W-:-:S04]  /*21e0*/  IMAD.U32 R3, RZ, RZ, UR49 ;  /* 0x00000031ff037e24 */ /* 0x000fc8000f8e00ff */
[----:B------:R2:W-:Y:S01]  /*21f0*/  SYNCS.ARRIVE.TRANS64.A1T0 RZ, [R3+UR47], RZ ;  /* 0x000000ff03ff79a7 */ /* 0x0005e2000810002f */
[----:B-1----:R-:W-:-:S13]  /*2200*/  ISETP.GE.AND P1, PT, R0, 0x1, PT ;  /* 0x000000010000780c */ /* 0x002fda0003f26270 */
[----:B--2---:R-:W-:Y:S05]  /*2210*/  @!P1 BRA `(.L_x_34) ;  /* 0x0000000000509947 */ /* 0x004fea0003800000 */
[----:B------:R-:W-:Y:S05]  /*2220*/  @!P0 BRA `(.L_x_35) ;  /* 0x0000000000048947 */ /* 0x000fea0003800000 */
[----:B------:R-:W-:Y:S01]  /*2230*/  BPT.TRAP 0x1 ;  /* 0x000000040000795c */ /* 0x000fe20000300000 */
.L_x_35:
[----:B------:R-:W-:Y:S01]  /*2240*/  ISETP.NE.AND P0, PT, R89, RZ, PT ;  /* 0x000000ff5900720c */ /* 0x000fe20003f05270 */
[----:B------:R-:W-:Y:S01]  /*2250*/  BSSY B0, `(.L_x_36) ;  /* 0x000000e000007945 */ /* 0x000fe20003800000 */
[----:B------:R-:W-:-:S11]  /*2260*/  ISETP.GT.U32.AND P1, PT, R23, 0x1, PT ;  /* 0x000000011700780c */ /* 0x000fd60003f24070 */
[----:B------:R-:W-:Y:S05]  /*2270*/  @!P0 BRA `(.L_x_37) ;  /* 0x00000000002c8947 */ /* 0x000fea0003800000 */
[----:B------:R-:W-:-:S04]  /*2280*/  UIADD3 UR6, UR39, UR42, URZ ;  /* 0x0000002a27067290 */ /* 0x000fc8000fffe03f */
[----:B------:R-:W-:-:S04]  /*2290*/  UIMAD.WIDE.U32 UR4, UR6, -0x45306eb3, URZ ;  /* 0xbacf914d060478a5 */ /* 0x000fc8000f8e003f */
[----:B------:R-:W-:-:S04]  /*22a0*/  UIADD3 UR4, UR6, -UR5, URZ ;  /* 0x8000000506047290 */ /* 0x000fc8000fffe03f */
[----:B------:R-:W-:-:S04]  /*22b0*/  ULEA.HI UR4, UR4, UR5, URZ, 0x1f ;  /* 0x0000000504047291 */ /* 0x000fc8000f8ff83f */
[----:B------:R-:W-:-:S04]  /*22c0*/  USHF.R.U32.HI UR4, URZ, 0x5, UR4 ;  /* 0x000000053f047899 */ /* 0x000fc80008011604 */
[----:B------:R-:W-:-:S04]  /*22d0*/  UIMAD UR4, UR4, -0x25, UR6 ;  /* 0xffffffdb040478a4 */ /* 0x000fc8000f8e0206 */
[----:B------:R-:W-:-:S04]  /*22e0*/  ULEA UR4, UR4, UR41, 0x3 ;  /* 0x0000002904047291 */ /* 0x000fc8000f8e183f */
[----:B------:R-:W-:-:S06]  /*22f0*/  UIADD3 UR4, UR4, 0x128, URZ ;  /* 0x0000012804047890 */ /* 0x000fcc000fffe03f */
[----:B------:R-:W-:-:S05]  /*2300*/  IMAD.U32 R3, RZ, RZ, UR4 ;  /* 0x00000004ff037e24 */ /* 0x000fca000f8e00ff */
[----:B------:R-:W-:-:S04]  /*2310*/  PRMT R0, R88, 0x654, R3 ;  /* 0x0000065458007816 */ /* 0x000fc80000000003 */
[----:B------:R1:W-:Y:S03]  /*2320*/  SYNCS.ARRIVE.TRANS64.RED.A1T0 RZ, [R0+URZ], RZ ;  /* 0x000000ff00ff79a7 */ /* 0x0003e6000810043f */
.L_x_37:
[----:B------:R-:W-:Y:S05]  /*2330*/  BSYNC B0 ;  /* 0x0000000000007941 */ /* 0x000fea0003800000 */
.L_x_36:
[----:B------:R-:W-:Y:S05]  /*2340*/  @P1 BRA `(.L_x_34) ;  /* 0x0000000000041947 */ /* 0x000fea0003800000 */
[----:B------:R-:W-:Y:S01]  /*2350*/  BPT.TRAP 0x1 ;  /* 0x000000040000795c */ /* 0x000fe20000300000 */
.L_x_34:
[----:B-1----:R-:W-:Y:S01]  /*2360*/  SHF.L.U32 R0, R102, 0x1f, RZ ;  /* 0x0000001f66007819 */ /* 0x002fe200000006ff */
[----:B------:R-:W-:Y:S01]  /*2370*/  UIADD3 UR39, UR39, UR48, URZ ;  /* 0x0000003027277290 */ /* 0x000fe2000fffe03f */
[----:B0-----:R-:W-:Y:S01]  /*2380*/  IMAD.SHL.U32 R13, R19, 0x80, RZ ;  /* 0x00000080130d7824 */ /* 0x001fe200078e00ff */
[----:B------:R-:W-:Y:S01]  /*2390*/  UISETP.GE.U32.AND UP1, UPT, UR48, 0x25, UPT ;  /* 0x000000253000788c */ /* 0x000fe2000bf26070 */
[----:B------:R-:W0:Y:S01]  /*23a0*/  SYNCS.PHASECHK.TRANS64.TRYWAIT P0, [UR43+0x8], R0 ;  /* 0x00000800ff0075a7 */ /* 0x000e22000800016b */
[----:B------:R-:W-:Y:S01]  /*23b0*/  UISETP.GT.U32.AND UP0, UPT, UR39, 0x24, UPT ;  /* 0x000000242700788c */ /* 0x000fe2000bf04070 */
[----:B------:R-:W-:Y:S01]  /*23c0*/  SHF.R.S32.HI R11, RZ, 0x1f, R18 ;  /* 0x0000001fff0b7819 */ /* 0x000fe20000011412 */
[----:B------:R-:W-:Y:S02]  /*23d0*/  UIMAD.WIDE.U32 UR4, UR39, -0x45306eb3, URZ ;  /* 0xbacf914d270478a5 */ /* 0x000fe4000f8e003f */
[----:B------:R-:W-:Y:S02]  /*23e0*/  UISETP.LT.U32.AND UP0, UPT, UR48, 0x25, UP0 ;  /* 0x000000253000788c */ /* 0x000fe40008701070 */
[----:B------:R-:W-:-:S02]  /*23f0*/  UIADD3 UR4, UR39, -UR5, URZ ;  /* 0x8000000527047290 */ /* 0x000fc4000fffe03f */
[----:B------:R-:W-:Y:S02]  /*2400*/  USEL UR6, URZ, 0x1, !UP0 ;  /* 0x000000013f067887 */ /* 0x000fe4000c000000 */
[----:B------:R-:W-:Y:S02]  /*2410*/  ULEA.HI UR4, UR4, UR5, URZ, 0x1f ;  /* 0x0000000504047291 */ /* 0x000fe4000f8ff83f */
[----:B------:R-:W-:Y:S02]  /*2420*/  ULOP3.LUT UR38, UR38, UR6, URZ, 0x3c, !UPT ;  /* 0x0000000626267292 */ /* 0x000fe4000f8e3c3f */
[----:B------:R-:W-:-:S04]  /*2430*/  USHF.R.U32.HI UR4, URZ, 0x5, UR4 ;  /* 0x000000053f047899 */ /* 0x000fc80008011604 */
[----:B------:R-:W-:Y:S02]  /*2440*/  @UP1 ULOP3.LUT UR38, UR38, 0x1, UR4, 0x78, !UPT ;  /* 0x0000000126261892 */ /* 0x000fe4000f8e7804 */
[----:B------:R-:W-:Y:S01]  /*2450*/  UIMAD UR39, UR4, -0x25, UR39 ;  /* 0xffffffdb042778a4 */ /* 0x000fe2000f8e0227 */
[----:B0-----:R-:W-:Y:S11]  /*2460*/  @!P0 BRA `(.L_x_38) ;  /* 0x0000005c00708947 */ /* 0x001ff60003800000 */
.L_x_229:
[----:B0-----:R-:W-:Y:S01]  /*2470*/  IMAD.SHL.U32 R3, R22, 0x40, RZ ;  /* 0x0000004016037824 */ /* 0x001fe200078e00ff */
[----:B------:R-:W-:Y:S01]  /*2480*/  ULDC UR6, c[0x0][0x284] ;  /* 0x0000a10000067ab9 */ /* 0x000fe20000000800 */
[----:B------:R-:W-:Y:S01]  /*2490*/  ULDC.64 UR4, c[0x0][0x5d0] ;  /* 0x0001740000047ab9 */ /* 0x000fe20000000a00 */
[----:B------:R-:W-:Y:S01]  /*24a0*/  SHF.R.S32.HI R10, RZ, 0x1f, R13 ;  /* 0x0000001fff0a7819 */ /* 0x000fe2000001140d */
[----:B------:R-:W-:Y:S01]  /*24b0*/  IMAD R7, R11, UR4, RZ ;  /* 0x000000040b077c24 */ /* 0x000fe2000f8e02ff */
[----:B------:R-:W-:Y:S01]  /*24c0*/  ISETP.GE.AND P0, PT, R3, UR6, PT ;  /* 0x0000000603007c0c */ /* 0x000fe2000bf06270 */
[C---:B------:R-:W-:Y:S01]  /*24d0*/  IMAD.WIDE.U32 R4, R18.reuse, UR4, R94 ;  /* 0x0000000412047c25 */ /* 0x040fe2000f8e005e */
[----:B------:R-:W-:Y:S02]  /*24e0*/  ULDC UR4, c[0x0][0x288] ;  /* 0x0000a20000047ab9 */ /* 0x000fe40000000800 */
[C---:B------:R-:W-:Y:S01]  /*24f0*/  ISETP.GE.OR P0, PT, R13.reuse, UR4, P0 ;  /* 0x000000040d007c0c */ /* 0x040fe20008706670 */
[----:B------:R-:W-:Y:S01]  /*2500*/  IMAD R7, R18, UR5, R7 ;  /* 0x0000000512077c24 */ /* 0x000fe2000f8e0207 */
[----:B------:R-:W-:-:S04]  /*2510*/  IADD3 R4, P1, R13, R4, RZ ;  /* 0x000000040d047210 */ /* 0x000fc80007f3e0ff */
[----:B------:R-:W-:-:S07]  /*2520*/  IADD3.X R5, R10, R5, R7, P1, !PT ;  /* 0x000000050a057210 */ /* 0x000fce0000ffe407 */
[----:B------:R-:W-:Y:S05]  /*2530*/  @P0 BRA `(.L_x_39) ;  /* 0x0000003000ac0947 */ /* 0x000fea0003800000 */
[----:B------:R-:W0:Y:S01]  /*2540*/  LDC.64 R8, c[0x0][0x5c8] ;  /* 0x00017200ff087b82 */ /* 0x000e220000000a00 */
[----:B------:R-:W-:Y:S01]  /*2550*/  IMAD.WIDE R14, R22, 0x40, R92 ;  /* 0x00000040160e7825 */ /* 0x000fe200078e025c */
[----:B------:R-:W-:Y:S01]  /*2560*/  ULDC.64 UR4, c[0x0][0x5c0] ;  /* 0x0001700000047ab9 */ /* 0x000fe20000000a00 */
[----:B------:R-:W-:Y:S02]  /*2570*/  BSSY B0, `(.L_x_39) ;  /* 0x0000327000007945 */ /* 0x000fe40003800000 */
[----:B------:R-:W-:Y:S02]  /*2580*/  IMAD.IADD R20, R100, 0x1, -R3 ;  /* 0x0000000164147824 */ /* 0x000fe400078e0a03 */
[----:B------:R-:W-:Y:S02]  /*2590*/  IMAD.IADD R19, R97, 0x1, -R13 ;  /* 0x0000000161137824 */ /* 0x000fe400078e0a0d */
[-C--:B0-----:R-:W-:Y:S02]  /*25a0*/  IMAD R0, R15, R8.reuse, RZ ;  /* 0x000000080f007224 */ /* 0x081fe400078e02ff */
[----:B------:R-:W-:-:S04]  /*25b0*/  IMAD.WIDE.U32 R4, R14, R8, R4 ;  /* 0x000000080e047225 */ /* 0x000fc800078e0004 */
[----:B------:R-:W-:Y:S01]  /*25c0*/  IMAD R7, R14, R9, R0 ;  /* 0x000000090e077224 */ /* 0x000fe200078e0200 */
[----:B------:R-:W-:-:S03]  /*25d0*/  IADD3 R4, P0, R4, UR4, RZ ;  /* 0x0000000404047c10 */ /* 0x000fc6000ff1e0ff */
[----:B------:R-:W-:Y:S01]  /*25e0*/  IMAD.IADD R7, R5, 0x1, R7 ;  /* 0x0000000105077824 */ /* 0x000fe200078e0207 */
[----:B------:R-:W-:-:S04]  /*25f0*/  LEA R6, P1, R8, R4, 0x3 ;  /* 0x0000000408067211 */ /* 0x000fc800078218ff */
[----:B------:R-:W-:Y:S02]  /*2600*/  IADD3.X R5, R7, UR5, RZ, P0, !PT ;  /* 0x0000000507057c10 */ /* 0x000fe400087fe4ff */
[----:B-----5:R-:W-:Y:S02]  /*2610*/  ISETP.NE.AND P0, PT, R91, RZ, PT ;  /* 0x000000ff5b00720c */ /* 0x020fe40003f05270 */
[----:B------:R-:W-:-:S11]  /*2620*/  LEA.HI.X R7, R8, R5, R9, 0x3, P1 ;  /* 0x0000000508077211 */ /* 0x000fd600008f1c09 */
[----:B------:R-:W-:Y:S05]  /*2630*/  @!P0 BRA `(.L_x_40) ;  /* 0x0000002400608947 */ /* 0x000fea0003800000 */
[----:B------:R-:W0:Y:S01]  /*2640*/  LDC.64 R104, c[0x0][0x5b0] ;  /* 0x00016c00ff687b82 */ /* 0x000e220000000a00 */
[----:B------:R-:W-:Y:S01]  /*2650*/  ULDC.64 UR4, c[0x0][0x5b8] ;  /* 0x00016e0000047ab9 */ /* 0x000fe20000000a00 */
[----:B------:R-:W-:Y:S01]  /*2660*/  ISETP.GE.AND P1, PT, R20, 0x1, PT ;  /* 0x000000011400780c */ /* 0x000fe20003f26270 */
[C---:B------:R-:W-:Y:S01]  /*2670*/  IMAD.WIDE.U32 R8, R18.reuse, UR4, R94 ;  /* 0x0000000412087c25 */ /* 0x040fe2000f8e005e */
[----:B------:R-:W-:Y:S02]  /*2680*/  BSSY B1, `(.L_x_41) ;  /* 0x000000e000017945 */ /* 0x000fe40003800000 */
[----:B------:R-:W-:Y:S01]  /*2690*/  ISETP.LT.OR P5, PT, R19, 0x1, !P1 ;  /* 0x000000011300780c */ /* 0x000fe20004fa1670 */
[----:B------:R-:W-:Y:S01]  /*26a0*/  IMAD R3, R11, UR4, RZ ;  /* 0x000000040b037c24 */ /* 0x000fe2000f8e02ff */
[----:B------:R-:W1:Y:S01]  /*26b0*/  LDC.64 R106, c[0x0][0x5a8] ;  /* 0x00016a00ff6a7b82 */ /* 0x000e620000000a00 */
[----:B------:R-:W-:Y:S02]  /*26c0*/  IADD3 R12, P0, R13, R8, RZ ;  /* 0x000000080d0c7210 */ /* 0x000fe40007f1e0ff */
[----:B------:R-:W-:-:S05]  /*26d0*/  IMAD R3, R18, UR5, R3 ;  /* 0x0000000512037c24 */ /* 0x000fca000f8e0203 */
[----:B------:R-:W-:Y:S01]  /*26e0*/  IADD3.X R13, R10, R9, R3, P0, !PT ;  /* 0x000000090a0d7210 */ /* 0x000fe200007fe403 */
[-C--:B0-----:R-:W-:Y:S02]  /*26f0*/  IMAD R0, R15, R104.reuse, RZ ;  /* 0x000000680f007224 */ /* 0x081fe400078e02ff */
[----:B------:R-:W-:-:S04]  /*2700*/  IMAD.WIDE.U32 R8, R14, R104, R12 ;  /* 0x000000680e087225 */ /* 0x000fc800078e000c */
[----:B------:R-:W-:Y:S01]  /*2710*/  IMAD R21, R14, R105, R0 ;  /* 0x000000690e157224 */ /* 0x000fe200078e0200 */
[----:B-1----:R-:W-:-:S04]  /*2720*/  IADD3 R8, P0, R8, R106, RZ ;  /* 0x0000006a08087210 */ /* 0x002fc80007f1e0ff */
[----:B------:R-:W-:Y:S01]  /*2730*/  IADD3.X R9, R107, R9, R21, P0, !PT ;  /* 0x000000096b097210 */ /* 0x000fe200007fe415 */
[----:B------:R-:W-:Y:S08]  /*2740*/  @P5 BRA `(.L_x_42) ;  /* 0x0000000000045947 */ /* 0x000ff00003800000 */
[----:B------:R0:W5:Y:S02]  /*2750*/  LDG.E.U8 R101, desc[UR36][R8.64] ;  /* 0x0000002408657981 */ /* 0x000164000c1e1100 */
.L_x_42:
[----:B------:R-:W-:Y:S05]  /*2760*/  BSYNC B1 ;  /* 0x0000000000017941 */ /* 0x000fea0003800000 */
.L_x_41:
[----:B-----5:R-:W-:Y:S01]  /*2770*/  LOP3.LUT R0, R101, 0xffff, RZ, 0xc0, !PT ;  /* 0x0000ffff65007812 */ /* 0x020fe200078ec0ff */
[----:B------:R-:W-:Y:S01]  /*2780*/  IMAD.SHL.U32 R10, R104, 0x8, RZ ;  /* 0x00000008680a7824 */ /* 0x000fe200078e00ff */
[----:B------:R-:W-:Y:S01]  /*2790*/  ISETP.LT.OR P2, PT, R19, 0x2, !P1 ;  /* 0x000000021300780c */ /* 0x000fe20004f41670 */
[----:B------:R-:W-:Y:S01]  /*27a0*/  BSSY B1, `(.L_x_43) ;  /* 0x000000e000017945 */ /* 0x000fe20003800000 */
[----:B------:R-:W-:Y:S02]  /*27b0*/  PRMT R0, R0, 0x8880, RZ ;  /* 0x0000888000007816 */ /* 0x000fe400000000ff */
[----:B------:R-:W-:Y:S02]  /*27c0*/  SHF.L.U64.HI R11, R104, 0x3, R105 ;  /* 0x00000003680b7819 */ /* 0x000fe40000010269 */
[----:B------:R-:W-:Y:S01]  /*27d0*/  ISETP.GE.AND P0, PT, R20, 0x9, PT ;  /* 0x000000091400780c */ /* 0x000fe20003f06270 */
[----:B------:R-:W-:Y:S02]  /*27e0*/  IMAD R3, R0, R91, RZ ;  /* 0x0000005b00037224 */ /* 0x000fe400078e02ff */
[----:B------:R-:W-:-:S04]  /*27f0*/  IMAD.WIDE.U32 R10, R14, R104, R10 ;  /* 0x000000680e0a7225 */ /* 0x000fc800078e000a */
[----:B------:R-:W-:Y:S01]  /*2800*/  @!P5 IMAD R15, R24, R90, R3 ;  /* 0x0000005a180fd224 */ /* 0x000fe200078e0203 */
[----:B------:R-:W-:Y:S01]  /*2810*/  IADD3 R10, P3, P4, R12, R106, R10 ;  /* 0x0000006a0c0a7210 */ /* 0x000fe20007c7e00a */
[----:B------:R-:W-:-:S03]  /*2820*/  IMAD.IADD R14, R21, 0x1, R11 ;  /* 0x00000001150e7824 */ /* 0x000fc600078e020b */
[----:B------:R1:W-:Y:S01]  /*2830*/  @!P5 STG.E.U8 desc[UR36][R4.64], R15 ;  /* 0x0000000f0400d986 */ /* 0x0003e2000c101124 */
[----:B------:R-:W-:Y:S08]  /*2840*/  @P2 BRA `(.L_x_44) ;  /* 0x00000000000c2947 */ /* 0x000ff00003800000 */
[----:B------:R-:W2:Y:S02]  /*2850*/  LDG.E.U8 R101, desc[UR36][R8.64+0x1] ;  /* 0x0000012408657981 */ /* 0x000ea4000c1e1100 */
[----:B--2---:R-:W-:-:S05]  /*2860*/  PRMT R0, R101, 0x8880, RZ ;  /* 0x0000888065007816 */ /* 0x004fca00000000ff */
[----:B------:R-:W-:-:S07]  /*2870*/  IMAD R3, R0, R91, RZ ;  /* 0x0000005b00037224 */ /* 0x000fce00078e02ff */
.L_x_44:
[----:B------:R-:W-:Y:S05]  /*2880*/  BSYNC B1 ;  /* 0x0000000000017941 */ /* 0x000fea0003800000 */
.L_x_43:
[----:B------:R-:W-:Y:S01]  /*2890*/  ISETP.LT.OR P5, PT, R19, 0x1, !P0 ;  /* 0x000000011300780c */ /* 0x000fe200047a1670 */
[----:B------:R-:W-:Y:S01]  /*28a0*/  @!P2 IMAD R25, R25, R90, R3 ;  /* 0x0000005a1919a224 */ /* 0x000fe200078e0203 */
[----:B------:R-:W-:Y:S01]  /*28b0*/  BSSY B1, `(.L_x_45) ;  /* 0x000000a000017945 */ /* 0x000fe20003800000 */
[----:B------:R-:W-:Y:S02]  /*28c0*/  IADD3.X R11, R13, R107, R14, P3, P4 ;  /* 0x0000006b0d0b7210 */ /* 0x000fe40001fe840e */
[C---:B------:R-:W-:Y:S01]  /*28d0*/  ISETP.LT.OR P3, PT, R19.reuse, 0x2, !P0 ;  /* 0x000000021300780c */ /* 0x040fe20004761670 */
[----:B------:R2:W-:Y:S01]  /*28e0*/  @!P2 STG.E.U8 desc[UR36][R4.64+0x1], R25 ;  /* 0x000001190400a986 */ /* 0x0005e2000c101124 */
[C---:B------:R-:W-:Y:S02]  /*28f0*/  ISETP.LT.OR P4, PT, R19.reuse, 0x9, !P1 ;  /* 0x000000091300780c */ /* 0x040fe40004f81670 */
[----:B------:R-:W-:-:S04]  /*2900*/  ISETP.LT.OR P2, PT, R19, 0xa, !P1 ;  /* 0x0000000a1300780c */ /* 0x000fc80004f41670 */
[----:B------:R-:W-:Y:S09]  /*2910*/  @P5 BRA `(.L_x_46) ;  /* 0x00000000000c5947 */ /* 0x000ff20003800000 */
[----:B------:R-:W3:Y:S02]  /*2920*/  LDG.E.U8 R101, desc[UR36][R10.64] ;  /* 0x000000240a657981 */ /* 0x000ee4000c1e1100 */
[----:B---3--:R-:W-:-:S05]  /*2930*/  PRMT R0, R101, 0x8880, RZ ;  /* 0x0000888065007816 */ /* 0x008fca00000000ff */
[----:B------:R-:W-:-:S07]  /*2940*/  IMAD R3, R0, R91, RZ ;  /* 0x0000005b00037224 */ /* 0x000fce00078e02ff */
.L_x_46:
[----:B------:R-:W-:Y:S05]  /*2950*/  BSYNC B1 ;  /* 0x0000000000017941 */ /* 0x000fea0003800000 */
.L_x_45:
[----:B------:R-:W-:Y:S01]  /*2960*/  @!P5 IMAD R13, R26, R90, R3 ;  /* 0x0000005a1a0dd224 */ /* 0x000fe200078e0203 */
[----:B------:R-:W-:Y:S04]  /*2970*/  BSSY B1, `(.L_x_47) ;  /* 0x0000006000017945 */ /* 0x000fe80003800000 */
[----:B------:R3:W-:Y:S01]  /*2980*/  @!P5 STG.E.U8 desc[UR36][R6.64], R13 ;  /* 0x0000000d0600d986 */ /* 0x0007e2000c101124 */
[----:B------:R-:W-:Y:S05]  /*2990*/  @P3 BRA `(.L_x_48) ;  /* 0x00000000000c3947 */ /* 0x000fea0003800000 */
[----:B------:R-:W4:Y:S02]  /*29a0*/  LDG.E.U8 R101, desc[UR36][R10.64+0x1] ;  /* 0x000001240a657981 */ /* 0x000f24000c1e1100 */
[----:B----4-:R-:W-:-:S05]  /*29b0*/  PRMT R0, R101, 0x8880, RZ ;  /* 0x0000888065007816 */ /* 0x010fca00000000ff */
[----:B------:R-:W-:-:S07]  /*29c0*/  IMAD R3, R0, R91, RZ ;  /* 0x0000005b00037224 */ /* 0x000fce00078e02ff */
.L_x_48:
[----:B------:R-:W-:Y:S05]  /*29d0*/  BSYNC B1 ;  /* 0x0000000000017941 */ /* 0x000fea0003800000 */
.L_x_47:
[----:B------:R-:W-:Y:S01]  /*29e0*/  @!P3 IMAD R27, R27, R90, R3 ;  /* 0x0000005a1b1bb224 */ /* 0x000fe200078e0203 */
[----:B------:R-:W-:Y:S04]  /*29f0*/  BSSY B1, `(.L_x_49) ;  /* 0x0000006000017945 */ /* 0x000fe80003800000 */
[----:B------:R4:W-:Y:S01]  /*2a00*/  @!P3 STG.E.U8 desc[UR36][R6.64+0x1], R27 ;  /* 0x0000011b0600b986 */ /* 0x0009e2000c101124 */
[----:B------:R-:W-:Y:S05]  /*2a10*/  @P4 BRA `(.L_x_50) ;  /* 0x00000000000c4947 */ /* 0x000fea0003800000 */
[----:B------:R-:W5:Y:S02]  /*2a20*/  LDG.E.U8 R101, desc[UR36][R8.64+0x8] ;  /* 0x0000082408657981 */ /* 0x000f64000c1e1100 */
[----:B-----5:R-:W-:-:S05]  /*2a30*/  PRMT R0, R101, 0x8880, RZ ;  /* 0x0000888065007816 */ /* 0x020fca00000000ff */
[----:B------:R-:W-:-:S07]  /*2a40*/  IMAD R3, R0, R91, RZ ;  /* 0x0000005b00037224 */ /* 0x000fce00078e02ff */
.L_x_50:
[----:B------:R-:W-:Y:S05]  /*2a50*/  BSYNC B1 ;  /* 0x0000000000017941 */ /* 0x000fea0003800000 */
.L_x_49:
[----:B---3--:R-:W-:Y:S01]  /*2a60*/  @!P4 IMAD R13, R28, R90, R3 ;  /* 0x0000005a1c0dc224 */ /* 0x008fe200078e0203 */
[----:B------:R-:W-:Y:S04]  /*2a70*/  BSSY B1, `(.L_x_51) ;  /* 0x0000006000017945 */ /* 0x000fe80003800000 */
[----:B------:R3:W-:Y:S01]  /*2a80*/  @!P4 STG.E.U8 desc[UR36][R4.64+0x8], R13 ;  /* 0x0000080d0400c986 */ /* 0x0007e2000c101124 */
[----:B------:R-:W-:Y:S05]  /*2a90*/  @P2 BRA `(.L_x_52) ;  /* 0x00000000000c2947 */ /* 0x000fea0003800000 */
[----:B------:R-:W5:Y:S02]  /*2aa0*/  LDG.E.U8 R101, desc[UR36][R8.64+0x9] ;  /* 0x0000092408657981 */ /* 0x000f64000c1e1100 */
[----:B-----5:R-:W-:-:S05]  /*2ab0*/  PRMT R0, R101, 0x8880, RZ ;  /* 0x0000888065007816 */ /* 0x020fca00000000ff */
[----:B------:R-:W-:-:S07]  /*2ac0*/  IMAD R3, R0, R91, RZ ;  /* 0x0000005b00037224 */ /* 0x000fce00078e02ff */
.L_x_52:
[----:B------:R-:W-:Y:S05]  /*2ad0*/  BSYNC B1 ;  /* 0x0000000000017941 */ /* 0x000fea0003800000 */
.L_x_51:
[----:B------:R-:W-:Y:S01]  /*2ae0*/  ISETP.LT.OR P4, PT, R19, 0x9, !P0 ;  /* 0x000000091300780c */ /* 0x000fe20004781670 */
[----:B------:R-:W-:Y:S01]  /*2af0*/  @!P2 IMAD R29, R29, R90, R3 ;  /* 0x0000005a1d1da224 */ /* 0x000fe200078e0203 */
[----:B------:R-:W-:Y:S01]  /*2b00*/  BSSY B1, `(.L_x_53) ;  /* 0x0000009000017945 */ /* 0x000fe20003800000 */
[C---:B------:R-:W-:Y:S02]  /*2b10*/  ISETP.LT.OR P3, PT, R19.reuse, 0xa, !P0 ;  /* 0x0000000a1300780c */ /* 0x040fe40004761670 */
[C---:B------:R-:W-:Y:S01]  /*2b20*/  ISETP.LT.OR P5, PT, R19.reuse, 0x11, !P1 ;  /* 0x000000111300780c */ /* 0x040fe20004fa1670 */
[----:B------:R0:W-:Y:S01]  /*2b30*/  @!P2 STG.E.U8 desc[UR36][R4.64+0x9], R29 ;  /* 0x0000091d0400a986 */ /* 0x0001e2000c101124 */
[----:B------:R-:W-:-:S06]  /*2b40*/  ISETP.LT.OR P2, PT, R19, 0x12, !P1 ;  /* 0x000000121300780c */ /* 0x000fcc0004f41670 */
[----:B------:R-:W-:Y:S07]  /*2b50*/  @P4 BRA `(.L_x_54) ;  /* 0x00000000000c4947 */ /* 0x000fee0003800000 */
[----:B------:R-:W5:Y:S02]  /*2b60*/  LDG.E.U8 R101, desc[UR36][R10.64+0x8] ;  /* 0x000008240a657981 */ /* 0x000f64000c1e1100 */
[----:B-----5:R-:W-:-:S05]  /*2b70*/  PRMT R0, R101, 0x8880, RZ ;  /* 0x0000888065007816 */ /* 0x020fca00000000ff */
[----:B------:R-:W-:-:S07]  /*2b80*/  IMAD R3, R0, R91, RZ ;  /* 0x0000005b00037224 */ /* 0x000fce00078e02ff */
.L_x_54:
[----:B------:R-:W-:Y:S05]  /*2b90*/  BSYNC B1 ;  /* 0x0000000000017941 */ /* 0x000fea0003800000 */
.L_x_53:
[----:B---3--:R-:W-:Y:S01]  /*2ba0*/  @!P4 IMAD R13, R30, R90, R3 ;  /* 0x0000005a1e0dc224 */ /* 0x008fe200078e0203 */
[----:B------:R-:W-:Y:S04]  /*2bb0*/  BSSY B1, `(.L_x_55) ;  /* 0x0000006000017945 */ /* 0x000fe80003800000 */
[----:B------:R3:W-:Y:S01]  /*2bc0*/  @!P4 STG.E.U8 desc[UR36][R6.64+0x8], R13 ;  /* 0x0000080d0600c986 */ /* 0x0007e2000c101124 */
[----:B------:R-:W-:Y:S05]  /*2bd0*/  @P3 BRA `(.L_x_56) ;  /* 0x00000000000c3947 */ /* 0x000fea0003800000 */
[----:B------:R-:W5:Y:S02]  /*2be0*/  LDG.E.U8 R101, desc[UR36][R10.64+0x9] ;  /* 0x000009240a657981 */ /* 0x000f64000c1e1100 */
[----:B-----5:R-:W-:-:S05]  /*2bf0*/  PRMT R0, R101, 0x8880, RZ ;  /* 0x0000888065007816 */ /* 0x020fca00000000ff */
[----:B------:R-:W-:-:S07]  /*2c00*/  IMAD R3, R0, R91, RZ ;  /* 0x0000005b00037224 */ /* 0x000fce00078e02ff */
.L_x_56:
[----:B------:R-:W-:Y:S05]  /*2c10*/  BSYNC B1 ;  /* 0x0000000000017941 */ /* 0x000fea0003800000 */
.L_x_55:
[----:B------:R-:W-:Y:S01]  /*2c20*/  @!P3 IMAD R31, R31, R90, R3 ;  /* 0x0000005a1f1fb224 */ /* 0x000fe200078e0203 */
[----:B------:R-:W-:Y:S04]  /*2c30*/  BSSY B1, `(.L_x_57) ;  /* 0x0000006000017945 */ /* 0x000fe80003800000 */
[----:B------:R0:W-:Y:S01]  /*2c40*/  @!P3 STG.E.U8 desc[UR36][R6.64+0x9], R31 ;  /* 0x0000091f0600b986 */ /* 0x0001e2000c101124 */
[----:B------:R-:W-:Y:S05]  /*2c50*/  @P5 BRA `(.L_x_58) ;  /* 0x00000000000c5947 */ /* 0x000fea0003800000 */
[----:B------:R-:W5:Y:S02]  /*2c60*/  LDG.E.U8 R101, desc[UR36][R8.64+0x10] ;  /* 0x0000102408657981 */ /* 0x000f64000c1e1100 */
[----:B-----5:R-:W-:-:S05]  /*2c70*/  PRMT R0, R101, 0x8880, RZ ;  /* 0x0000888065007816 */ /* 0x020fca00000000ff */
[----:B------:R-:W-:-:S07]  /*2c80*/  IMAD R3, R0, R91, RZ ;  /* 0x0000005b00037224 */ /* 0x000fce00078e02ff */
.L_x_58:
[----:B------:R-:W-:Y:S05]  /*2c90*/  BSYNC B1 ;  /* 0x0000000000017941 */ /* 0x000fea0003800000 */
.L_x_57:
[----:B---3--:R-:W-:Y:S01]  /*2ca0*/  @!P5 IMAD R13, R32, R90, R3 ;  /* 0x0000005a200dd224 */ /* 0x008fe200078e0203 */
[----:B------:R-:W-:Y:S04]  /*2cb0*/  BSSY B1, `(.L_x_59) ;  /* 0x0000006000017945 */ /* 0x000fe80003800000 */
[----:B------:R3:W-:Y:S01]  /*2cc0*/  @!P5 STG.E.U8 desc[UR36][R4.64+0x10], R13 ;  /* 0x0000100d0400d986 */ /* 0x0007e2000c101124 */
[----:B------:R-:W-:Y:S05]  /*2cd0*/  @P2 BRA `(.L_x_60) ;  /* 0x00000000000c2947 */ /* 0x000fea0003800000 */
[----:B------:R-:W5:Y:S02]  /*2ce0*/  LDG.E.U8 R101, desc[UR36][R8.64+0x11] ;  /* 0x0000112408657981 */ /* 0x000f64000c1e1100 */
[----:B-----5:R-:W-:-:S05]  /*2cf0*/  PRMT R0, R101, 0x8880, RZ ;  /* 0x0000888065007816 */ /* 0x020fca00000000ff */
[----:B------:R-:W-:-:S07]  /*2d00*/  IMAD R3, R0, R91, RZ ;  /* 0x0000005b00037224 */ /* 0x000fce00078e02ff */
.L_x_60:
[----:B------:R-:W-:Y:S05]  /*2d10*/  BSYNC B1 ;  /* 0x0000000000017941 */ /* 0x000fea0003800000 */
.L_x_59:
        /* <DEDUP_REMOVED lines=11> */
.L_x_62:
[----:B------:R-:W-:Y:S05]  /*2dd0*/  BSYNC B1 ;  /* 0x0000000000017941 */ /* 0x000fea0003800000 */
.L_x_61:
[----:B---3--:R-:W-:Y:S01]  /*2de0*/  @!P4 IMAD R13, R34, R90, R3 ;  /* 0x0000005a220dc224 */ /* 0x008fe200078e0203 */
[----:B------:R-:W-:Y:S04]  /*2df0*/  BSSY B1, `(.L_x_63) ;  /* 0x0000006000017945 */ /* 0x000fe80003800000 */
[----:B------:R3:W-:Y:S01]  /*2e00*/  @!P4 STG.E.U8 desc[UR36][R6.64+0x10], R13 ;  /* 0x0000100d0600c986 */ /* 0x0007e2000c101124 */
[----:B------:R-:W-:Y:S05]  /*2e10*/  @P3 BRA `(.L_x_64) ;  /* 0x00000000000c3947 */ /* 0x000fea0003800000 */
[----:B------:R-:W5:Y:S02]  /*2e20*/  LDG.E.U8 R101, desc[UR36][R10.64+0x11] ;  /* 0x000011240a657981 */ /* 0x000f64000c1e1100 */
[----:B-----5:R-:W-:-:S05]  /*2e30*/  PRMT R0, R101, 0x8880, RZ ;  /* 0x0000888065007816 */ /* 0x020fca00000000ff */
[----:B------:R-:W-:-:S07]  /*2e40*/  IMAD R3, R0, R91, RZ ;  /* 0x0000005b00037224 */ /* 0x000fce00078e02ff */
.L_x_64:
[----:B------:R-:W-:Y:S05]  /*2e50*/  BSYNC B1 ;  /* 0x0000000000017941 */ /* 0x000fea0003800000 */
.L_x_63:
[----:B------:R-:W-:Y:S01]  /*2e60*/  @!P3 IMAD R35, R35, R90, R3 ;  /* 0x0000005a2323b224 */ /* 0x000fe200078e0203 */
[----:B------:R-:W-:Y:S04]  /*2e70*/  BSSY B1, `(.L_x_65) ;  /* 0x0000006000017945 */ /* 0x000fe80003800000 */
[----:B------:R0:W-:Y:S01]  /*2e80*/  @!P3 STG.E.U8 desc[UR36][R6.64+0x11], R35 ;  /* 0x000011230600b986 */ /* 0x0001e2000c101124 */
[----:B------:R-:W-:Y:S05]  /*2e90*/  @P5 BRA `(.L_x_66) ;  /* 0x00000000000c5947 */ /* 0x000fea0003800000 */
[----:B------:R-:W5:Y:S02]  /*2ea0*/  LDG.E.U8 R101, desc[UR36][R8.64+0x18] ;  /* 0x0000182408657981 */ /* 0x000f64000c1e1100 */
[----:B-----5:R-:W-:-:S05]  /*2eb0*/  PRMT R0, R101, 0x8880, RZ ;  /* 0x0000888065007816 */ /* 0x020fca00000000ff */
[----:B------:R-:W-:-:S07]  /*2ec0*/  IMAD R3, R0, R91, RZ ;  /* 0x0000005b00037224 */ /* 0x000fce00078e02ff */
.L_x_66:
[----:B------:R-:W-:Y:S05]  /*2ed0*/  BSYNC B1 ;  /* 0x0000000000017941 */ /* 0x000fea0003800000 */
.L_x_65:
[----:B---3--:R-:W-:Y:S01]  /*2ee0*/  @!P5 IMAD R13, R36, R90, R3 ;  /* 0x0000005a240dd224 */ /* 0x008fe200078e0203 */
[----:B------:R-:W-:Y:S04]  /*2ef0*/  BSSY B1, `(.L_x_67) ;  /* 0x0000006000017945 */ /* 0x000fe80003800000 */
[----:B------:R3:W-:Y:S01]  /*2f00*/  @!P5 STG.E.U8 desc[UR36][R4.64+0x18], R13 ;  /* 0x0000180d0400d986 */ /* 0x0007e2000c101124 */
[----:B------:R-:W-:Y:S05]  /*2f10*/  @P2 BRA `(.L_x_68) ;  /* 0x00000000000c2947 */ /* 0x000fea0003800000 */
[----:B------:R-:W5:Y:S02]  /*2f20*/  LDG.E.U8 R101, desc[UR36][R8.64+0x19] ;  /* 0x0000192408657981 */ /* 0x000f64000c1e1100 */
[----:B-----5:R-:W-:-:S05]  /*2f30*/  PRMT R0, R101, 0x8880, RZ ;  /* 0x0000888065007816 */ /* 0x020fca00000000ff */
[----:B------:R-:W-:-:S07]  /*2f40*/  IMAD R3, R0, R91, RZ ;  /* 0x0000005b00037224 */ /* 0x000fce00078e02ff */
.L_x_68:
[----:B------:R-:W-:Y:S05]  /*2f50*/  BSYNC B1 ;  /* 0x0000000000017941 */ /* 0x000fea0003800000 */
.L_x_67:
        /* <DEDUP_REMOVED lines=11> */
.L_x_70:
[----:B------:R-:W-:Y:S05]  /*3010*/  BSYNC B1 ;  /* 0x0000000000017941 */ /* 0x000fea0003800000 */
.L_x_69:
[----:B---3--:R-:W-:Y:S01]  /*3020*/  @!P4 IMAD R13, R38, R90, R3 ;  /* 0x0000005a260dc224 */ /* 0x008fe200078e0203 */
[----:B------:R-:W-:Y:S04]  /*3030*/  BSSY B1, `(.L_x_71) ;  /* 0x0000006000017945 */ /* 0x000fe80003800000 */
[----:B------:R3:W-:Y:S01]  /*3040*/  @!P4 STG.E.U8 desc[UR36][R6.64+0x18], R13 ;  /* 0x0000180d0600c986 */ /* 0x0007e2000c101124 */
[----:B------:R-:W-:Y:S05]  /*3050*/  @P3 BRA `(.L_x_72) ;  /* 0x00000000000c3947 */ /* 0x000fea0003800000 */
[----:B------:R-:W5:Y:S02]  /*3060*/  LDG.E.U8 R101, desc[UR36][R10.64+0x19] ;  /* 0x000019240a657981 */ /* 0x000f64000c1e1100 */
[----:B-----5:R-:W-:-:S05]  /*3070*/  PRMT R0, R101, 0x8880, RZ ;  /* 0x0000888065007816 */ /* 0x020fca00000000ff */
[----:B------:R-:W-:-:S07]  /*3080*/  IMAD R3, R0, R91, RZ ;  /* 0x0000005b00037224 */ /* 0x000fce00078e02ff */
.L_x_72:
[----:B------:R-:W-:Y:S05]  /*3090*/  BSYNC B1 ;  /* 0x0000000000017941 */ /* 0x000fea0003800000 */
.L_x_71:
[----:B------:R-:W-:Y:S01]  /*30a0*/  @!P3 IMAD R39, R39, R90, R3 ;  /* 0x0000005a2727b224 */ /* 0x000fe200078e0203 */
[----:B------:R-:W-:Y:S04]  /*30b0*/  BSSY B1, `(.L_x_73) ;  /* 0x0000006000017945 */ /* 0x000fe80003800000 */
[----:B------:R0:W-:Y:S01]  /*30c0*/  @!P3 STG.E.U8 desc[UR36][R6.64+0x19], R39 ;  /* 0x000019270600b986 */ /* 0x0001e2000c101124 */
[----:B------:R-:W-:Y:S05]  /*30d0*/  @P5 BRA `(.L_x_74) ;  /* 0x00000000000c5947 */ /* 0x000fea0003800000 */
[----:B------:R-:W5:Y:S02]  /*30e0*/  LDG.E.U8 R101, desc[UR36][R8.64+0x20] ;  /* 0x0000202408657981 */ /* 0x000f64000c1e1100 */
[----:B-----5:R-:W-:-:S05]  /*30f0*/  PRMT R0, R101, 0x8880, RZ ;  /* 0x0000888065007816 */ /* 0x020fca00000000ff */
[----:B------:R-:W-:-:S07]  /*3100*/  IMAD R3, R0, R91, RZ ;  /* 0x0000005b00037224 */ /* 0x000fce00078e02ff */
.L_x_74:
[----:B------:R-:W-:Y:S05]  /*3110*/  BSYNC B1 ;  /* 0x0000000000017941 */ /* 0x000fea0003800000 */
.L_x_73:
[----:B---3--:R-:W-:Y:S01]  /*3120*/  @!P5 IMAD R13, R40, R90, R3 ;  /* 0x0000005a280dd224 */ /* 0x008fe200078e0203 */
[----:B------:R-:W-:Y:S04]  /*3130*/  BSSY B1, `(.L_x_75) ;  /* 0x0000006000017945 */ /* 0x000fe80003800000 */
[----:B------:R3:W-:Y:S01]  /*3140*/  @!P5 STG.E.U8 desc[UR36][R4.64+0x20], R13 ;  /* 0x0000200d0400d986 */ /* 0x0007e2000c101124 */
[----:B------:R-:W-:Y:S05]  /*3150*/  @P2 BRA `(.L_x_76) ;  /* 0x00000000000c2947 */ /* 0x000fea0003800000 */
[----:B------:R-:W5:Y:S02]  /*3160*/  LDG.E.U8 R101, desc[UR36][R8.64+0x21] ;  /* 0x0000212408657981 */ /* 0x000f64000c1e1100 */
[----:B-----5:R-:W-:-:S05]  /*3170*/  PRMT R0, R101, 0x8880, RZ ;  /* 0x0000888065007816 */ /* 0x020fca00000000ff */
[----:B------:R-:W-:-:S07]  /*3180*/  IMAD R3, R0, R91, RZ ;  /* 0x0000005b00037224 */ /* 0x000fce00078e02ff */
.L_x_76:
[----:B------:R-:W-:Y:S05]  /*3190*/  BSYNC B1 ;  /* 0x0000000000017941 */ /* 0x000fea0003800000 */
.L_x_75:
        /* <DEDUP_REMOVED lines=11> */
.L_x_78:
[----:B------:R-:W-:Y:S05]  /*3250*/  BSYNC B1 ;  /* 0x0000000000017941 */ /* 0x000fea0003800000 */
.L_x_77:
[----:B---3--:R-:W-:Y:S01]  /*3260*/  @!P4 IMAD R13, R42, R90, R3 ;  /* 0x0000005a2a0dc224 */ /* 0x008fe200078e0203 */
[----:B------:R-:W-:Y:S04]  /*3270*/  BSSY B1, `(.L_x_79) ;  /* 0x0000006000017945 */ /* 0x000fe80003800000 */
[----:B------:R3:W-:Y:S01]  /*3280*/  @!P4 STG.E.U8 desc[UR36][R6.64+0x20], R13 ;  /* 0x0000200d0600c986 */ /* 0x0007e2000c101124 */
[----:B------:R-:W-:Y:S05]  /*3290*/  @P3 BRA `(.L_x_80) ;  /* 0x00000000000c3947 */ /* 0x000fea0003800000 */
[----:B------:R-:W5:Y:S02]  /*32a0*/  LDG.E.U8 R101, desc[UR36][R10.64+0x21] ;  /* 0x000021240a657981 */ /* 0x000f64000c1e1100 */
[----:B-----5:R-:W-:-:S05]  /*32b0*/  PRMT R0, R101, 0x8880, RZ ;  /* 0x0000888065007816 */ /* 0x020fca00000000ff */
[----:B------:R-:W-:-:S07]  /*32c0*/  IMAD R3, R0, R91, RZ ;  /* 0x0000005b00037224 */ /* 0x000fce00078e02ff */
.L_x_80:
[----:B------:R-:W-:Y:S05]  /*32d0*/  BSYNC B1 ;  /* 0x0000000000017941 */ /* 0x000fea0003800000 */
.L_x_79:
[----:B------:R-:W-:Y:S01]  /*32e0*/  @!P3 IMAD R43, R43, R90, R3 ;  /* 0x0000005a2b2bb224 */ /* 0x000fe200078e0203 */
[----:B------:R-:W-:Y:S04]  /*32f0*/  BSSY B1, `(.L_x_81) ;  /* 0x0000006000017945 */ /* 0x000fe80003800000 */
[----:B------:R0:W-:Y:S01]  /*3300*/  @!P3 STG.E.U8 desc[UR36][R6.64+0x21], R43 ;  /* 0x0000212b0600b986 */ /* 0x0001e2000c101124 */
[----:B------:R-:W-:Y:S05]  /*3310*/  @P5 BRA `(.L_x_82) ;  /* 0x00000000000c5947 */ /* 0x000fea0003800000 */
[----:B------:R-:W5:Y:S02]  /*3320*/  LDG.E.U8 R101, desc[UR36][R8.64+0x28] ;  /* 0x0000282408657981 */ /* 0x000f64000c1e1100 */
[----:B-----5:R-:W-:-:S05]  /*3330*/  PRMT R0, R101, 0x8880, RZ ;  /* 0x0000888065007816 */ /* 0x020fca00000000ff */
[----:B------:R-:W-:-:S07]  /*3340*/  IMAD R3, R0, R91, RZ ;  /* 0x0000005b00037224 */ /* 0x000fce00078e02ff */
.L_x_82:
[----:B------:R-:W-:Y:S05]  /*3350*/  BSYNC B1 ;  /* 0x0000000000017941 */ /* 0x000fea0003800000 */
.L_x_81:
[----:B---3--:R-:W-:Y:S01]  /*3360*/  @!P5 IMAD R13, R44, R90, R3 ;  /* 0x0000005a2c0dd224 */ /* 0x008fe200078e0203 */
[----:B------:R-:W-:Y:S04]  /*3370*/  BSSY B1, `(.L_x_83) ;  /* 0x0000006000017945 */ /* 0x000fe80003800000 */
[----:B------:R3:W-:Y:S01]  /*3380*/  @!P5 STG.E.U8 desc[UR36][R4.64+0x28], R13 ;  /* 0x0000280d0400d986 */ /* 0x0007e2000c101124 */
[----:B------:R-:W-:Y:S05]  /*3390*/  @P2 BRA `(.L_x_84) ;  /* 0x00000000000c2947 */ /* 0x000fea0003800000 */
[----:B------:R-:W5:Y:S02]  /*33a0*/  LDG.E.U8 R101, desc[UR36][R8.64+0x29] ;  /* 0x0000292408657981 */ /* 0x000f64000c1e1100 */
[----:B-----5:R-:W-:-:S05]  /*33b0*/  PRMT R0, R101, 0x8880, RZ ;  /* 0x0000888065007816 */ /* 0x020fca00000000ff */
[----:B------:R-:W-:-:S07]  /*33c0*/  IMAD R3, R0, R91, RZ ;  /* 0x0000005b00037224 */ /* 0x000fce00078e02ff */
.L_x_84:
[----:B------:R-:W-:Y:S05]  /*33d0*/  BSYNC B1 ;  /* 0x0000000000017941 */ /* 0x000fea0003800000 */
.L_x_83:
        /* <DEDUP_REMOVED lines=11> */
.L_x_86:
[----:B------:R-:W-:Y:S05]  /*3490*/  BSYNC B1 ;  /* 0x0000000000017941 */ /* 0x000fea0003800000 */
.L_x_85:
[----:B---3--:R-:W-:Y:S01]  /*34a0*/  @!P4 IMAD R13, R46, R90, R3 ;  /* 0x0000005a2e0dc224 */ /* 0x008fe200078e0203 */
[----:B------:R-:W-:Y:S04]  /*34b0*/  BSSY B1, `(.L_x_87) ;  /* 0x0000006000017945 */ /* 0x000fe80003800000 */
[----:B------:R3:W-:Y:S01]  /*34c0*/  @!P4 STG.E.U8 desc[UR36][R6.64+0x28], R13 ;  /* 0x0000280d0600c986 */ /* 0x0007e2000c101124 */
[----:B------:R-:W-:Y:S05]  /*34d0*/  @P3 BRA `(.L_x_88) ;  /* 0x00000000000c3947 */ /* 0x000fea0003800000 */
[----:B------:R-:W5:Y:S02]  /*34e0*/  LDG.E.U8 R101, desc[UR36][R10.64+0x29] ;  /* 0x000029240a657981 */ /* 0x000f64000c1e1100 */
[----:B-----5:R-:W-:-:S05]  /*34f0*/  PRMT R0, R101, 0x8880, RZ ;  /* 0x0000888065007816 */ /* 0x020fca00000000ff */
[----:B------:R-:W-:-:S07]  /*3500*/  IMAD R3, R0, R91, RZ ;  /* 0x0000005b00037224 */ /* 0x000fce00078e02ff */
.L_x_88:
[----:B------:R-:W-:Y:S05]  /*3510*/  BSYNC B1 ;  /* 0x0000000000017941 */ /* 0x000fea0003800000 */
.L_x_87:
[----:B------:R-:W-:Y:S01]  /*3520*/  @!P3 IMAD R47, R47, R90, R3 ;  /* 0x0000005a2f2fb224 */ /* 0x000fe200078e0203 */
[----:B------:R-:W-:Y:S04]  /*3530*/  BSSY B1, `(.L_x_89) ;  /* 0x0000006000017945 */ /* 0x000fe80003800000 */
[----:B------:R0:W-:Y:S01]  /*3540*/  @!P3 STG.E.U8 desc[UR36][R6.64+0x29], R47 ;  /* 0x0000292f0600b986 */ /* 0x0001e2000c101124 */
[----:B------:R-:W-:Y:S05]  /*3550*/  @P5 BRA `(.L_x_90) ;  /* 0x00000000000c5947 */ /* 0x000fea0003800000 */
[----:B------:R-:W5:Y:S02]  /*3560*/  LDG.E.U8 R101, desc[UR36][R8.64+0x30] ;  /* 0x0000302408657981 */ /* 0x000f64000c1e1100 */
[----:B-----5:R-:W-:-:S05]  /*3570*/  PRMT R0, R101, 0x8880, RZ ;  /* 0x0000888065007816 */ /* 0x020fca00000000ff */
[----:B------:R-:W-:-:S07]  /*3580*/  IMAD R3, R0, R91, RZ ;  /* 0x0000005b00037224 */ /* 0x000fce00078e02ff */
.L_x_90:
[----:B------:R-:W-:Y:S05]  /*3590*/  BSYNC B1 ;  /* 0x0000000000017941 */ /* 0x000fea0003800000 */
.L_x_89:
[----:B---3--:R-:W-:Y:S01]  /*35a0*/  @!P5 IMAD R13, R48, R90, R3 ;  /* 0x0000005a300dd224 */ /* 0x008fe200078e0203 */
[----:B------:R-:W-:Y:S04]  /*35b0*/  BSSY B1, `(.L_x_91) ;  /* 0x0000006000017945 */ /* 0x000fe80003800000 */
[----:B------:R3:W-:Y:S01]  /*35c0*/  @!P5 STG.E.U8 desc[UR36][R4.64+0x30], R13 ;  /* 0x0000300d0400d986 */ /* 0x0007e2000c101124 */
[----:B------:R-:W-:Y:S05]  /*35d0*/  @P2 BRA `(.L_x_92) ;  /* 0x00000000000c2947 */ /* 0x000fea0003800000 */
[----:B------:R-:W5:Y:S02]  /*35e0*/  LDG.E.U8 R101, desc[UR36][R8.64+0x31] ;  /* 0x0000312408657981 */ /* 0x000f64000c1e1100 */
[----:B-----5:R-:W-:-:S05]  /*35f0*/  PRMT R0, R101, 0x8880, RZ ;  /* 0x0000888065007816 */ /* 0x020fca00000000ff */
[----:B------:R-:W-:-:S07]  /*3600*/  IMAD R3, R0, R91, RZ ;  /* 0x0000005b00037224 */ /* 0x000fce00078e02ff */
.L_x_92:
[----:B------:R-:W-:Y:S05]  /*3610*/  BSYNC B1 ;  /* 0x0000000000017941 */ /* 0x000fea0003800000 */
.L_x_91:
        /* <DEDUP_REMOVED lines=11> */
.L_x_94:
[----:B------:R-:W-:Y:S05]  /*36d0*/  BSYNC B1 ;  /* 0x0000000000017941 */ /* 0x000fea0003800000 */
.L_x_93:
[----:B---3--:R-:W-:Y:S01]  /*36e0*/  @!P4 IMAD R13, R50, R90, R3 ;  /* 0x0000005a320dc224 */ /* 0x008fe200078e0203 */
[----:B------:R-:W-:Y:S04]  /*36f0*/  BSSY B1, `(.L_x_95) ;  /* 0x0000006000017945 */ /* 0x000fe80003800000 */
[----:B------:R3:W-:Y:S01]  /*3700*/  @!P4 STG.E.U8 desc[UR36][R6.64+0x30], R13 ;  /* 0x0000300d0600c986 */ /* 0x0007e2000c101124 */
[----:B------:R-:W-:Y:S05]  /*3710*/  @P3 BRA `(.L_x_96) ;  /* 0x00000000000c3947 */ /* 0x000fea0003800000 */
[----:B------:R-:W5:Y:S02]  /*3720*/  LDG.E.U8 R101, desc[UR36][R10.64+0x31] ;  /* 0x000031240a657981 */ /* 0x000f64000c1e1100 */
[----:B-----5:R-:W-:-:S05]  /*3730*/  PRMT R0, R101, 0x8880, RZ ;  /* 0x0000888065007816 */ /* 0x020fca00000000ff */
[----:B------:R-:W-:-:S07]  /*3740*/  IMAD R3, R0, R91, RZ ;  /* 0x0000005b00037224 */ /* 0x000fce00078e02ff */
.L_x_96:
[----:B------:R-:W-:Y:S05]  /*3750*/  BSYNC B1 ;  /* 0x0000000000017941 */ /* 0x000fea0003800000 */
.L_x_95:
[----:B------:R-:W-:Y:S01]  /*3760*/  @!P3 IMAD R51, R51, R90, R3 ;  /* 0x0000005a3333b224 */ /* 0x000fe200078e0203 */
[----:B------:R-:W-:Y:S04]  /*3770*/  BSSY B1, `(.L_x_97) ;  /* 0x0000006000017945 */ /* 0x000fe80003800000 */
[----:B------:R0:W-:Y:S01]  /*3780*/  @!P3 STG.E.U8 desc[UR36][R6.64+0x31], R51 ;  /* 0x000031330600b986 */ /* 0x0001e2000c101124 */
[----:B------:R-:W-:Y:S05]  /*3790*/  @P5 BRA `(.L_x_98) ;  /* 0x00000000000c5947 */ /* 0x000fea0003800000 */
[----:B------:R-:W5:Y:S02]  /*37a0*/  LDG.E.U8 R101, desc[UR36][R8.64+0x38] ;  /* 0x0000382408657981 */ /* 0x000f64000c1e1100 */
[----:B-----5:R-:W-:-:S05]  /*37b0*/  PRMT R0, R101, 0x8880, RZ ;  /* 0x0000888065007816 */ /* 0x020fca00000000ff */
[----:B------:R-:W-:-:S07]  /*37c0*/  IMAD R3, R0, R91, RZ ;  /* 0x0000005b00037224 */ /* 0x000fce00078e02ff */
.L_x_98:
[----:B------:R-:W-:Y:S05]  /*37d0*/  BSYNC B1 ;  /* 0x0000000000017941 */ /* 0x000fea0003800000 */
.L_x_97:
[----:B---3--:R-:W-:Y:S01]  /*37e0*/  @!P5 IMAD R13, R52, R90, R3 ;  /* 0x0000005a340dd224 */ /* 0x008fe200078e0203 */
[----:B------:R-:W-:Y:S04]  /*37f0*/  BSSY B1, `(.L_x_99) ;  /* 0x0000006000017945 */ /* 0x000fe80003800000 */
[----:B------:R3:W-:Y:S01]  /*3800*/  @!P5 STG.E.U8 desc[UR36][R4.64+0x38], R13 ;  /* 0x0000380d0400d986 */ /* 0x0007e2000c101124 */
[----:B------:R-:W-:Y:S05]  /*3810*/  @P2 BRA `(.L_x_100) ;  /* 0x00000000000c2947 */ /* 0x000fea0003800000 */
[----:B------:R-:W5:Y:S02]  /*3820*/  LDG.E.U8 R101, desc[UR36][R8.64+0x39] ;  /* 0x0000392408657981 */ /* 0x000f64000c1e1100 */
[----:B-----5:R-:W-:-:S05]  /*3830*/  PRMT R0, R101, 0x8880, RZ ;  /* 0x0000888065007816 */ /* 0x020fca00000000ff */
[----:B------:R-:W-:-:S07]  /*3840*/  IMAD R3, R0, R91, RZ ;  /* 0x0000005b00037224 */ /* 0x000fce00078e02ff */
.L_x_100:
[----:B------:R-:W-:Y:S05]  /*3850*/  BSYNC B1 ;  /* 0x0000000000017941 */ /* 0x000fea0003800000 */
.L_x_99:
        /* <DEDUP_REMOVED lines=11> */
.L_x_102:
[----:B------:R-:W-:Y:S05]  /*3910*/  BSYNC B1 ;  /* 0x0000000000017941 */ /* 0x000fea0003800000 */
.L_x_101:
[----:B---3--:R-:W-:Y:S01]  /*3920*/  @!P4 IMAD R13, R54, R90, R3 ;  /* 0x0000005a360dc224 */ /* 0x008fe200078e0203 */
[----:B------:R-:W-:Y:S04]  /*3930*/  BSSY B1, `(.L_x_103) ;  /* 0x0000006000017945 */ /* 0x000fe80003800000 */
[----:B------:R3:W-:Y:S01]  /*3940*/  @!P4 STG.E.U8 desc[UR36][R6.64+0x38], R13 ;  /* 0x0000380d0600c986 */ /* 0x0007e2000c101124 */
[----:B------:R-:W-:Y:S05]  /*3950*/  @P3 BRA `(.L_x_104) ;  /* 0x00000000000c3947 */ /* 0x000fea0003800000 */
[----:B------:R-:W5:Y:S02]  /*3960*/  LDG.E.U8 R101, desc[UR36][R10.64+0x39] ;  /* 0x000039240a657981 */ /* 0x000f64000c1e1100 */
[----:B-----5:R-:W-:-:S05]  /*3970*/  PRMT R0, R101, 0x8880, RZ ;  /* 0x0000888065007816 */ /* 0x020fca00000000ff */
[----:B------:R-:W-:-:S07]  /*3980*/  IMAD R3, R0, R91, RZ ;  /* 0x0000005b00037224 */ /* 0x000fce00078e02ff */
.L_x_104:
[----:B------:R-:W-:Y:S05]  /*3990*/  BSYNC B1 ;  /* 0x0000000000017941 */ /* 0x000fea0003800000 */
.L_x_103:
[----:B------:R-:W-:Y:S01]  /*39a0*/  @!P3 IMAD R55, R55, R90, R3 ;  /* 0x0000005a3737b224 */ /* 0x000fe200078e0203 */
[----:B------:R-:W-:Y:S04]  /*39b0*/  BSSY B1, `(.L_x_105) ;  /* 0x0000006000017945 */ /* 0x000fe80003800000 */
[----:B------:R0:W-:Y:S01]  /*39c0*/  @!P3 STG.E.U8 desc[UR36][R6.64+0x39], R55 ;  /* 0x000039370600b986 */ /* 0x0001e2000c101124 */
[----:B------:R-:W-:Y:S05]  /*39d0*/  @P5 BRA `(.L_x_106) ;  /* 0x00000000000c5947 */ /* 0x000fea0003800000 */
[----:B------:R-:W5:Y:S02]  /*39e0*/  LDG.E.U8 R101, desc[UR36][R8.64+0x40] ;  /* 0x0000402408657981 */ /* 0x000f64000c1e1100 */
[----:B-----5:R-:W-:-:S05]  /*39f0*/  PRMT R0, R101, 0x8880, RZ ;  /* 0x0000888065007816 */ /* 0x020fca00000000ff */
[----:B------:R-:W-:-:S07]  /*3a00*/  IMAD R3, R0, R91, RZ ;  /* 0x0000005b00037224 */ /* 0x000fce00078e02ff */
.L_x_106:
[----:B------:R-:W-:Y:S05]  /*3a10*/  BSYNC B1 ;  /* 0x0000000000017941 */ /* 0x000fea0003800000 */
.L_x_105:
[----:B---3--:R-:W-:Y:S01]  /*3a20*/  @!P5 IMAD R13, R56, R90, R3 ;  /* 0x0000005a380dd224 */ /* 0x008fe200078e0203 */
[----:B------:R-:W-:Y:S04]  /*3a30*/  BSSY B1, `(.L_x_107) ;  /* 0x0000006000017945 */ /* 0x000fe80003800000 */
[----:B------:R3:W-:Y:S01]  /*3a40*/  @!P5 STG.E.U8 desc[UR36][R4.64+0x40], R13 ;  /* 0x0000400d0400d986 */ /* 0x0007e2000c101124 */
[----:B------:R-:W-:Y:S05]  /*3a50*/  @P2 BRA `(.L_x_108) ;  /* 0x00000000000c2947 */ /* 0x000fea0003800000 */
[----:B------:R-:W5:Y:S02]  /*3a60*/  LDG.E.U8 R101, desc[UR36][R8.64+0x41] ;  /* 0x0000412408657981 */ /* 0x000f64000c1e1100 */
[----:B-----5:R-:W-:-:S05]  /*3a70*/  PRMT R0, R101, 0x8880, RZ ;  /* 0x0000888065007816 */ /* 0x020fca00000000ff */
[----:B------:R-:W-:-:S07]  /*3a80*/  IMAD R3, R0, R91, RZ ;  /* 0x0000005b00037224 */ /* 0x000fce00078e02ff */
.L_x_108:
[----:B------:R-:W-:Y:S05]  /*3a90*/  BSYNC B1 ;  /* 0x0000000000017941 */ /* 0x000fea0003800000 */
.L_x_107:
        /* <DEDUP_REMOVED lines=11> */
.L_x_110:
[----:B------:R-:W-:Y:S05]  /*3b50*/  BSYNC B1 ;  /* 0x0000000000017941 */ /* 0x000fea0003800000 */
.L_x_109:
[----:B---3--:R-:W-:Y:S01]  /*3b60*/  @!P4 IMAD R13, R58, R90, R3 ;  /* 0x0000005a3a0dc224 */ /* 0x008fe200078e0203 */
[----:B------:R-:W-:Y:S04]  /*3b70*/  BSSY B1, `(.L_x_111) ;  /* 0x0000006000017945 */ /* 0x000fe80003800000 */
[----:B------:R3:W-:Y:S01]  /*3b80*/  @!P4 STG.E.U8 desc[UR36][R6.64+0x40], R13 ;  /* 0x0000400d0600c986 */ /* 0x0007e2000c101124 */
[----:B------:R-:W-:Y:S05]  /*3b90*/  @P3 BRA `(.L_x_112) ;  /* 0x00000000000c3947 */ /* 0x000fea0003800000 */
[----:B------:R-:W5:Y:S02]  /*3ba0*/  LDG.E.U8 R101, desc[UR36][R10.64+0x41] ;  /* 0x000041240a657981 */ /* 0x000f64000c1e1100 */
[----:B-----5:R-:W-:-:S05]  /*3bb0*/  PRMT R0, R101, 0x8880, RZ ;  /* 0x0000888065007816 */ /* 0x020fca00000000ff */
[----:B------:R-:W-:-:S07]  /*3bc0*/  IMAD R3, R0, R91, RZ ;  /* 0x0000005b00037224 */ /* 0x000fce00078e02ff */
.L_x_112:
[----:B------:R-:W-:Y:S05]  /*3bd0*/  BSYNC B1 ;  /* 0x0000000000017941 */ /* 0x000fea0003800000 */
.L_x_111:
[----:B------:R-:W-:Y:S01]  /*3be0*/  @!P3 IMAD R59, R59, R90, R3 ;  /* 0x0000005a3b3bb224 */ /* 0x000fe200078e0203 */
[----:B------:R-:W-:Y:S04]  /*3bf0*/  BSSY B1, `(.L_x_113) ;  /* 0x0000006000017945 */ /* 0x000fe80003800000 */
[----:B------:R0:W-:Y:S01]  /*3c00*/  @!P3 STG.E.U8 desc[UR36][R6.64+0x41], R59 ;  /* 0x0000413b0600b986 */ /* 0x0001e2000c101124 */
[----:B------:R-:W-:Y:S05]  /*3c10*/  @P5 BRA `(.L_x_114) ;  /* 0x00000000000c5947 */ /* 0x000fea0003800000 */
[----:B------:R-:W5:Y:S02]  /*3c20*/  LDG.E.U8 R101, desc[UR36][R8.64+0x48] ;  /* 0x0000482408657981 */ /* 0x000f64000c1e1100 */
[----:B-----5:R-:W-:-:S05]  /*3c30*/  PRMT R0, R101, 0x8880, RZ ;  /* 0x0000888065007816 */ /* 0x020fca00000000ff */
[----:B------:R-:W-:-:S07]  /*3c40*/  IMAD R3, R0, R91, RZ ;  /* 0x0000005b00037224 */ /* 0x000fce00078e02ff */
.L_x_114:
[----:B------:R-:W-:Y:S05]  /*3c50*/  BSYNC B1 ;  /* 0x0000000000017941 */ /* 0x000fea0003800000 */
.L_x_113:
[----:B---3--:R-:W-:Y:S01]  /*3c60*/  @!P5 IMAD R13, R60, R90, R3 ;  /* 0x0000005a3c0dd224 */ /* 0x008fe200078e0203 */
[----:B------:R-:W-:Y:S04]  /*3c70*/  BSSY B1, `(.L_x_115) ;  /* 0x0000006000017945 */ /* 0x000fe80003800000 */
[----:B------:R3:W-:Y:S01]  /*3c80*/  @!P5 STG.E.U8 desc[UR36][R4.64+0x48], R13 ;  /* 0x0000480d0400d986 */ /* 0x0007e2000c101124 */
[----:B------:R-:W-:Y:S05]  /*3c90*/  @P2 BRA `(.L_x_116) ;  /* 0x00000000000c2947 */ /* 0x000fea0003800000 */
[----:B------:R-:W5:Y:S02]  /*3ca0*/  LDG.E.U8 R101, desc[UR36][R8.64+0x49] ;  /* 0x0000492408657981 */ /* 0x000f64000c1e1100 */
[----:B-----5:R-:W-:-:S05]  /*3cb0*/  PRMT R0, R101, 0x8880, RZ ;  /* 0x0000888065007816 */ /* 0x020fca00000000ff */
[----:B------:R-:W-:-:S07]  /*3cc0*/  IMAD R3, R0, R91, RZ ;  /* 0x0000005b00037224 */ /* 0x000fce00078e02ff */
.L_x_116:
[----:B------:R-:W-:Y:S05]  /*3cd0*/  BSYNC B1 ;  /* 0x0000000000017941 */ /* 0x000fea0003800000 */
.L_x_115:
        /* <DEDUP_REMOVED lines=11> */
.L_x_118:
[----:B------:R-:W-:Y:S05]  /*3d90*/  BSYNC B1 ;  /* 0x0000000000017941 */ /* 0x000fea0003800000 */
.L_x_117:
[----:B---3--:R-:W-:Y:S01]  /*3da0*/  @!P4 IMAD R13, R62, R90, R3 ;  /* 0x0000005a3e0dc224 */ /* 0x008fe200078e0203 */
[----:B------:R-:W-:Y:S04]  /*3db0*/  BSSY B1, `(.L_x_119) ;  /* 0x0000006000017945 */ /* 0x000fe80003800000 */
[----:B------:R3:W-:Y:S01]  /*3dc0*/  @!P4 STG.E.U8 desc[UR36][R6.64+0x48], R13 ;  /* 0x0000480d0600c986 */ /* 0x0007e2000c101124 */
[----:B------:R-:W-:Y:S05]  /*3dd0*/  @P3 BRA `(.L_x_120) ;  /* 0x00000000000c3947 */ /* 0x000fea0003800000 */
[----:B------:R-:W5:Y:S02]  /*3de0*/  LDG.E.U8 R101, desc[UR36][R10.64+0x49] ;  /* 0x000049240a657981 */ /* 0x000f64000c1e1100 */
[----:B-----5:R-:W-:-:S05]  /*3df0*/  PRMT R0, R101, 0x8880, RZ ;  /* 0x0000888065007816 */ /* 0x020fca00000000ff */
[----:B------:R-:W-:-:S07]  /*3e00*/  IMAD R3, R0, R91, RZ ;  /* 0x0000005b00037224 */ /* 0x000fce00078e02ff */
.L_x_120:
[----:B------:R-:W-:Y:S05]  /*3e10*/  BSYNC B1 ;  /* 0x0000000000017941 */ /* 0x000fea0003800000 */
.L_x_119:
[----:B------:R-:W-:Y:S01]  /*3e20*/  @!P3 IMAD R63, R63, R90, R3 ;  /* 0x0000005a3f3fb224 */ /* 0x000fe200078e0203 */
[----:B------:R-:W-:Y:S04]  /*3e30*/  BSSY B1, `(.L_x_121) ;  /* 0x0000006000017945 */ /* 0x000fe80003800000 */
[----:B------:R0:W-:Y:S01]  /*3e40*/  @!P3 STG.E.U8 desc[UR36][R6.64+0x49], R63 ;  /* 0x0000493f0600b986 */ /* 0x0001e2000c101124 */
[----:B------:R-:W-:Y:S05]  /*3e50*/  @P5 BRA `(.L_x_122) ;  /* 0x00000000000c5947 */ /* 0x000fea0003800000 */
[----:B------:R-:W5:Y:S02]  /*3e60*/  LDG.E.U8 R101, desc[UR36][R8.64+0x50] ;  /* 0x0000502408657981 */ /* 0x000f64000c1e1100 */
[----:B-----5:R-:W-:-:S05]  /*3e70*/  PRMT R0, R101, 0x8880, RZ ;  /* 0x0000888065007816 */ /* 0x020fca00000000ff */
[----:B------:R-:W-:-:S07]  /*3e80*/  IMAD R3, R0, R91, RZ ;  /* 0x0000005b00037224 */ /* 0x000fce00078e02ff */
.L_x_122:
[----:B------:R-:W-:Y:S05]  /*3e90*/  BSYNC B1 ;  /* 0x0000000000017941 */ /* 0x000fea0003800000 */
.L_x_121:
[----:B---3--:R-:W-:Y:S01]  /*3ea0*/  @!P5 IMAD R13, R64, R90, R3 ;  /* 0x0000005a400dd224 */ /* 0x008fe200078e0203 */
[----:B------:R-:W-:Y:S04]  /*3eb0*/  BSSY B1, `(.L_x_123) ;  /* 0x0000006000017945 */ /* 0x000fe80003800000 */
[----:B------:R3:W-:Y:S01]  /*3ec0*/  @!P5 STG.E.U8 desc[UR36][R4.64+0x50], R13 ;  /* 0x0000500d0400d986 */ /* 0x0007e2000c101124 */
[----:B------:R-:W-:Y:S05]  /*3ed0*/  @P2 BRA `(.L_x_124) ;  /* 0x00000000000c2947 */ /* 0x000fea0003800000 */
[----:B------:R-:W5:Y:S02]  /*3ee0*/  LDG.E.U8 R101, desc[UR36][R8.64+0x51] ;  /* 0x0000512408657981 */ /* 0x000f64000c1e1100 */
[----:B-----5:R-:W-:-:S05]  /*3ef0*/  PRMT R0, R101, 0x8880, RZ ;  /* 0x0000888065007816 */ /* 0x020fca00000000ff */
[----:B------:R-:W-:-:S07]  /*3f00*/  IMAD R3, R0, R91, RZ ;  /* 0x0000005b00037224 */ /* 0x000fce00078e02ff */
.L_x_124:
[----:B------:R-:W-:Y:S05]  /*3f10*/  BSYNC B1 ;  /* 0x0000000000017941 */ /* 0x000fea0003800000 */
.L_x_123:
        /* <DEDUP_REMOVED lines=11> */
.L_x_126:
[----:B------:R-:W-:Y:S05]  /*3fd0*/  BSYNC B1 ;  /* 0x0000000000017941 */ /* 0x000fea0003800000 */
.L_x_125:
[----:B---3--:R-:W-:Y:S01]  /*3fe0*/  @!P4 IMAD R13, R66, R90, R3 ;  /* 0x0000005a420dc224 */ /* 0x008fe200078e0203 */
[----:B------:R-:W-:Y:S04]  /*3ff0*/  BSSY B1, `(.L_x_127) ;  /* 0x0000006000017945 */ /* 0x000fe80003800000 */
[----:B------:R3:W-:Y:S01]  /*4000*/  @!P4 STG.E.U8 desc[UR36][R6.64+0x50], R13 ;  /* 0x0000500d0600c986 */ /* 0x0007e2000c101124 */
[----:B------:R-:W-:Y:S05]  /*4010*/  @P3 BRA `(.L_x_128) ;  /* 0x00000000000c3947 */ /* 0x000fea0003800000 */
[----:B------:R-:W5:Y:S02]  /*4020*/  LDG.E.U8 R101, desc[UR36][R10.64+0x51] ;  /* 0x000051240a657981 */ /* 0x000f64000c1e1100 */
[----:B-----5:R-:W-:-:S05]  /*4030*/  PRMT R0, R101, 0x8880, RZ ;  /* 0x0000888065007816 */ /* 0x020fca00000000ff */
[----:B------:R-:W-:-:S07]  /*4040*/  IMAD R3, R0, R91, RZ ;  /* 0x0000005b00037224 */ /* 0x000fce00078e02ff */
.L_x_128:
[----:B------:R-:W-:Y:S05]  /*4050*/  BSYNC B1 ;  /* 0x0000000000017941 */ /* 0x000fea0003800000 */
.L_x_127:
[----:B------:R-:W-:Y:S01]  /*4060*/  @!P3 IMAD R67, R67, R90, R3 ;  /* 0x0000005a4343b224 */ /* 0x000fe200078e0203 */
[----:B------:R-:W-:Y:S04]  /*4070*/  BSSY B1, `(.L_x_129) ;  /* 0x0000006000017945 */ /* 0x000fe80003800000 */
[----:B------:R0:W-:Y:S01]  /*4080*/  @!P3 STG.E.U8 desc[UR36][R6.64+0x51], R67 ;  /* 0x000051430600b986 */ /* 0x0001e2000c101124 */
[----:B------:R-:W-:Y:S05]  /*4090*/  @P5 BRA `(.L_x_130) ;  /* 0x00000000000c5947 */ /* 0x000fea0003800000 */
[----:B------:R-:W5:Y:S02]  /*40a0*/  LDG.E.U8 R101, desc[UR36][R8.64+0x58] ;  /* 0x0000582408657981 */ /* 0x000f64000c1e1100 */
[----:B-----5:R-:W-:-:S05]  /*40b0*/  PRMT R0, R101, 0x8880, RZ ;  /* 0x0000888065007816 */ /* 0x020fca00000000ff */
[----:B------:R-:W-:-:S07]  /*40c0*/  IMAD R3, R0, R91, RZ ;  /* 0x0000005b00037224 */ /* 0x000fce00078e02ff */
.L_x_130:
[----:B------:R-:W-:Y:S05]  /*40d0*/  BSYNC B1 ;  /* 0x0000000000017941 */ /* 0x000fea0003800000 */
.L_x_129:
[----:B---3--:R-:W-:Y:S01]  /*40e0*/  @!P5 IMAD R13, R68, R90, R3 ;  /* 0x0000005a440dd224 */ /* 0x008fe200078e0203 */
[----:B------:R-:W-:Y:S04]  /*40f0*/  BSSY B1, `(.L_x_131) ;  /* 0x0000006000017945 */ /* 0x000fe80003800000 */
[----:B------:R3:W-:Y:S01]  /*4100*/  @!P5 STG.E.U8 desc[UR36][R4.64+0x58], R13 ;  /* 0x0000580d0400d986 */ /* 0x0007e2000c101124 */
[----:B------:R-:W-:Y:S05]  /*4110*/  @P2 BRA `(.L_x_132) ;  /* 0x00000000000c2947 */ /* 0x000fea0003800000 */
[----:B------:R-:W5:Y:S02]  /*4120*/  LDG.E.U8 R101, desc[UR36][R8.64+0x59] ;  /* 0x0000592408657981 */ /* 0x000f64000c1e1100 */
[----:B-----5:R-:W-:-:S05]  /*4130*/  PRMT R0, R101, 0x8880, RZ ;  /* 0x0000888065007816 */ /* 0x020fca00000000ff */
[----:B------:R-:W-:-:S07]  /*4140*/  IMAD R3, R0, R91, RZ ;  /* 0x0000005b00037224 */ /* 0x000fce00078e02ff */
.L_x_132:
[----:B------:R-:W-:Y:S05]  /*4150*/  BSYNC B1 ;  /* 0x0000000000017941 */ /* 0x000fea0003800000 */
.L_x_131:
        /* <DEDUP_REMOVED lines=11> */
.L_x_134:
[----:B------:R-:W-:Y:S05]  /*4210*/  BSYNC B1 ;  /* 0x0000000000017941 */ /* 0x000fea0003800000 */
.L_x_133:
[----:B---3--:R-:W-:Y:S01]  /*4220*/  @!P4 IMAD R13, R70, R90, R3 ;  /* 0x0000005a460dc224 */ /* 0x008fe200078e0203 */
[----:B------:R-:W-:Y:S04]  /*4230*/  BSSY B1, `(.L_x_135) ;  /* 0x0000006000017945 */ /* 0x000fe80003800000 */
[----:B------:R3:W-:Y:S01]  /*4240*/  @!P4 STG.E.U8 desc[UR36][R6.64+0x58], R13 ;  /* 0x0000580d0600c986 */ /* 0x0007e2000c101124 */
[----:B------:R-:W-:Y:S05]  /*4250*/  @P3 BRA `(.L_x_136) ;  /* 0x00000000000c3947 */ /* 0x000fea0003800000 */
[----:B------:R-:W5:Y:S02]  /*4260*/  LDG.E.U8 R101, desc[UR36][R10.64+0x59] ;  /* 0x000059240a657981 */ /* 0x000f64000c1e1100 */
[----:B-----5:R-:W-:-:S05]  /*4270*/  PRMT R0, R101, 0x8880, RZ ;  /* 0x0000888065007816 */ /* 0x020fca00000000ff */
[----:B------:R-:W-:-:S07]  /*4280*/  IMAD R3, R0, R91, RZ ;  /* 0x0000005b00037224 */ /* 0x000fce00078e02ff */
.L_x_136:
[----:B------:R-:W-:Y:S05]  /*4290*/  BSYNC B1 ;  /* 0x0000000000017941 */ /* 0x000fea0003800000 */
.L_x_135:
[----:B------:R-:W-:Y:S01]  /*42a0*/  @!P3 IMAD R71, R71, R90, R3 ;  /* 0x0000005a4747b224 */ /* 0x000fe200078e0203 */
[----:B------:R-:W-:Y:S04]  /*42b0*/  BSSY B1, `(.L_x_137) ;  /* 0x0000006000017945 */ /* 0x000fe80003800000 */
[----:B------:R0:W-:Y:S01]  /*42c0*/  @!P3 STG.E.U8 desc[UR36][R6.64+0x59], R71 ;  /* 0x000059470600b986 */ /* 0x0001e2000c101124 */
[----:B------:R-:W-:Y:S05]  /*42d0*/  @P5 BRA `(.L_x_138) ;  /* 0x00000000000c5947 */ /* 0x000fea0003800000 */
[----:B------:R-:W5:Y:S02]  /*42e0*/  LDG.E.U8 R101, desc[UR36][R8.64+0x60] ;  /* 0x0000602408657981 */ /* 0x000f64000c1e1100 */
[----:B-----5:R-:W-:-:S05]  /*42f0*/  PRMT R0, R101, 0x8880, RZ ;  /* 0x0000888065007816 */ /* 0x020fca00000000ff */
[----:B------:R-:W-:-:S07]  /*4300*/  IMAD R3, R0, R91, RZ ;  /* 0x0000005b00037224 */ /* 0x000fce00078e02ff */
.L_x_138:
[----:B------:R-:W-:Y:S05]  /*4310*/  BSYNC B1 ;  /* 0x0000000000017941 */ /* 0x000fea0003800000 */
.L_x_137:
[----:B---3--:R-:W-:Y:S01]  /*4320*/  @!P5 IMAD R13, R72, R90, R3 ;  /* 0x0000005a480dd224 */ /* 0x008fe200078e0203 */
[----:B------:R-:W-:Y:S04]  /*4330*/  BSSY B1, `(.L_x_139) ;  /* 0x0000006000017945 */ /* 0x000fe80003800000 */
[----:B------:R3:W-:Y:S01]  /*4340*/  @!P5 STG.E.U8 desc[UR36][R4.64+0x60], R13 ;  /* 0x0000600d0400d986 */ /* 0x0007e2000c101124 */
[----:B------:R-:W-:Y:S05]  /*4350*/  @P2 BRA `(.L_x_140) ;  /* 0x00000000000c2947 */ /* 0x000fea0003800000 */
[----:B------:R-:W5:Y:S02]  /*4360*/  LDG.E.U8 R101, desc[UR36][R8.64+0x61] ;  /* 0x0000612408657981 */ /* 0x000f64000c1e1100 */
[----:B-----5:R-:W-:-:S05]  /*4370*/  PRMT R0, R101, 0x8880, RZ ;  /* 0x0000888065007816 */ /* 0x020fca00000000ff */
[----:B------:R-:W-:-:S07]  /*4380*/  IMAD R3, R0, R91, RZ ;  /* 0x0000005b00037224 */ /* 0x000fce00078e02ff */
.L_x_140:
[----:B------:R-:W-:Y:S05]  /*4390*/  BSYNC B1 ;  /* 0x0000000000017941 */ /* 0x000fea0003800000 */
.L_x_139:
        /* <DEDUP_REMOVED lines=11> */
.L_x_142:
[----:B------:R-:W-:Y:S05]  /*4450*/  BSYNC B1 ;  /* 0x0000000000017941 */ /* 0x000fea0003800000 */
.L_x_141:
[----:B---3--:R-:W-:Y:S01]  /*4460*/  @!P4 IMAD R13, R74, R90, R3 ;  /* 0x0000005a4a0dc224 */ /* 0x008fe200078e0203 */
[----:B------:R-:W-:Y:S04]  /*4470*/  BSSY B1, `(.L_x_143) ;  /* 0x0000006000017945 */ /* 0x000fe80003800000 */
[----:B------:R3:W-:Y:S01]  /*4480*/  @!P4 STG.E.U8 desc[UR36][R6.64+0x60], R13 ;  /* 0x0000600d0600c986 */ /* 0x0007e2000c101124 */
[----:B------:R-:W-:Y:S05]  /*4490*/  @P3 BRA `(.L_x_144) ;  /* 0x00000000000c3947 */ /* 0x000fea0003800000 */
[----:B------:R-:W5:Y:S02]  /*44a0*/  LDG.E.U8 R101, desc[UR36][R10.64+0x61] ;  /* 0x000061240a657981 */ /* 0x000f64000c1e1100 */
[----:B-----5:R-:W-:-:S05]  /*44b0*/  PRMT R0, R101, 0x8880, RZ ;  /* 0x0000888065007816 */ /* 0x020fca00000000ff */
[----:B------:R-:W-:-:S07]  /*44c0*/  IMAD R3, R0, R91, RZ ;  /* 0x0000005b00037224 */ /* 0x000fce00078e02ff */
.L_x_144:
[----:B------:R-:W-:Y:S05]  /*44d0*/  BSYNC B1 ;  /* 0x0000000000017941 */ /* 0x000fea0003800000 */
.L_x_143:
[----:B------:R-:W-:Y:S01]  /*44e0*/  @!P3 IMAD R75, R75, R90, R3 ;  /* 0x0000005a4b4bb224 */ /* 0x000fe200078e0203 */
[----:B------:R-:W-:Y:S04]  /*44f0*/  BSSY B1, `(.L_x_145) ;  /* 0x0000006000017945 */ /* 0x000fe80003800000 */
[----:B------:R0:W-:Y:S01]  /*4500*/  @!P3 STG.E.U8 desc[UR36][R6.64+0x61], R75 ;  /* 0x0000614b0600b986 */ /* 0x0001e2000c101124 */
[----:B------:R-:W-:Y:S05]  /*4510*/  @P5 BRA `(.L_x_146) ;  /* 0x00000000000c5947 */ /* 0x000fea0003800000 */
[----:B------:R-:W5:Y:S02]  /*4520*/  LDG.E.U8 R101, desc[UR36][R8.64+0x68] ;  /* 0x0000682408657981 */ /* 0x000f64000c1e1100 */
[----:B-----5:R-:W-:-:S05]  /*4530*/  PRMT R0, R101, 0x8880, RZ ;  /* 0x0000888065007816 */ /* 0x020fca00000000ff */
[----:B------:R-:W-:-:S07]  /*4540*/  IMAD R3, R0, R91, RZ ;  /* 0x0000005b00037224 */ /* 0x000fce00078e02ff */
.L_x_146:
[----:B------:R-:W-:Y:S05]  /*4550*/  BSYNC B1 ;  /* 0x0000000000017941 */ /* 0x000fea0003800000 */
.L_x_145:
[----:B---3--:R-:W-:Y:S01]  /*4560*/  @!P5 IMAD R13, R76, R90, R3 ;  /* 0x0000005a4c0dd224 */ /* 0x008fe200078e0203 */
[----:B------:R-:W-:Y:S04]  /*4570*/  BSSY B1, `(.L_x_147) ;  /* 0x0000006000017945 */ /* 0x000fe80003800000 */
[----:B------:R3:W-:Y:S01]  /*4580*/  @!P5 STG.E.U8 desc[UR36][R4.64+0x68], R13 ;  /* 0x0000680d0400d986 */ /* 0x0007e2000c101124 */
[----:B------:R-:W-:Y:S05]  /*4590*/  @P2 BRA `(.L_x_148) ;  /* 0x00000000000c2947 */ /* 0x000fea0003800000 */
[----:B------:R-:W5:Y:S02]  /*45a0*/  LDG.E.U8 R101, desc[UR36][R8.64+0x69] ;  /* 0x0000692408657981 */ /* 0x000f64000c1e1100 */
[----:B-----5:R-:W-:-:S05]  /*45b0*/  PRMT R0, R101, 0x8880, RZ ;  /* 0x0000888065007816 */ /* 0x020fca00000000ff */
[----:B------:R-:W-:-:S07]  /*45c0*/  IMAD R3, R0, R91, RZ ;  /* 0x0000005b00037224 */ /* 0x000fce00078e02ff */
.L_x_148:
[----:B------:R-:W-:Y:S05]  /*45d0*/  BSYNC B1 ;  /* 0x0000000000017941 */ /* 0x000fea0003800000 */
.L_x_147:
        /* <DEDUP_REMOVED lines=11> */
.L_x_150:
[----:B------:R-:W-:Y:S05]  /*4690*/  BSYNC B1 ;  /* 0x0000000000017941 */ /* 0x000fea0003800000 */
.L_x_149:
[----:B---3--:R-:W-:Y:S01]  /*46a0*/  @!P4 IMAD R13, R78, R90, R3 ;  /* 0x0000005a4e0dc224 */ /* 0x008fe200078e0203 */
[----:B------:R-:W-:Y:S04]  /*46b0*/  BSSY B1, `(.L_x_151) ;  /* 0x0000006000017945 */ /* 0x000fe80003800000 */
[----:B------:R3:W-:Y:S01]  /*46c0*/  @!P4 STG.E.U8 desc[UR36][R6.64+0x68], R13 ;  /* 0x0000680d0600c986 */ /* 0x0007e2000c101124 */
[----:B------:R-:W-:Y:S05]  /*46d0*/  @P3 BRA `(.L_x_152) ;  /* 0x00000000000c3947 */ /* 0x000fea0003800000 */
[----:B------:R-:W5:Y:S02]  /*46e0*/  LDG.E.U8 R101, desc[UR36][R10.64+0x69] ;  /* 0x000069240a657981 */ /* 0x000f64000c1e1100 */
[----:B-----5:R-:W-:-:S05]  /*46f0*/  PRMT R0, R101, 0x8880, RZ ;  /* 0x0000888065007816 */ /* 0x020fca00000000ff */
[----:B------:R-:W-:-:S07]  /*4700*/  IMAD R3, R0, R91, RZ ;  /* 0x0000005b00037224 */ /* 0x000fce00078e02ff */
.L_x_152:
[----:B------:R-:W-:Y:S05]  /*4710*/  BSYNC B1 ;  /* 0x0000000000017941 */ /* 0x000fea0003800000 */
.L_x_151:
[----:B------:R-:W-:Y:S01]  /*4720*/  @!P3 IMAD R79, R79, R90, R3 ;  /* 0x0000005a4f4fb224 */ /* 0x000fe200078e0203 */
[----:B------:R-:W-:Y:S04]  /*4730*/  BSSY B1, `(.L_x_153) ;  /* 0x0000006000017945 */ /* 0x000fe80003800000 */
[----:B------:R0:W-:Y:S01]  /*4740*/  @!P3 STG.E.U8 desc[UR36][R6.64+0x69], R79 ;  /* 0x0000694f0600b986 */ /* 0x0001e2000c101124 */
[----:B------:R-:W-:Y:S05]  /*4750*/  @P5 BRA `(.L_x_154) ;  /* 0x00000000000c5947 */ /* 0x000fea0003800000 */
[----:B------:R-:W5:Y:S02]  /*4760*/  LDG.E.U8 R101, desc[UR36][R8.64+0x70] ;  /* 0x0000702408657981 */ /* 0x000f64000c1e1100 */
[----:B-----5:R-:W-:-:S05]  /*4770*/  PRMT R0, R101, 0x8880, RZ ;  /* 0x0000888065007816 */ /* 0x020fca00000000ff */
[----:B------:R-:W-:-:S07]  /*4780*/  IMAD R3, R0, R91, RZ ;  /* 0x0000005b00037224 */ /* 0x000fce00078e02ff */
.L_x_154:
[----:B------:R-:W-:Y:S05]  /*4790*/  BSYNC B1 ;  /* 0x0000000000017941 */ /* 0x000fea0003800000 */
.L_x_153:
[----:B---3--:R-:W-:Y:S01]  /*47a0*/  @!P5 IMAD R13, R80, R90, R3 ;  /* 0x0000005a500dd224 */ /* 0x008fe200078e0203 */
[----:B------:R-:W-:Y:S04]  /*47b0*/  BSSY B1, `(.L_x_155) ;  /* 0x0000006000017945 */ /* 0x000fe80003800000 */
[----:B------:R3:W-:Y:S01]  /*47c0*/  @!P5 STG.E.U8 desc[UR36][R4.64+0x70], R13 ;  /* 0x0000700d0400d986 */ /* 0x0007e2000c101124 */
[----:B------:R-:W-:Y:S05]  /*47d0*/  @P2 BRA `(.L_x_156) ;  /* 0x00000000000c2947 */ /* 0x000fea0003800000 */
[----:B------:R-:W5:Y:S02]  /*47e0*/  LDG.E.U8 R101, desc[UR36][R8.64+0x71] ;  /* 0x0000712408657981 */ /* 0x000f64000c1e1100 */
[----:B-----5:R-:W-:-:S05]  /*47f0*/  PRMT R0, R101, 0x8880, RZ ;  /* 0x0000888065007816 */ /* 0x020fca00000000ff */
[----:B------:R-:W-:-:S07]  /*4800*/  IMAD R3, R0, R91, RZ ;  /* 0x0000005b00037224 */ /* 0x000fce00078e02ff */
.L_x_156:
[----:B------:R-:W-:Y:S05]  /*4810*/  BSYNC B1 ;  /* 0x0000000000017941 */ /* 0x000fea0003800000 */
.L_x_155:
[----:B------:R-:W-:Y:S01]  /*4820*/  ISETP.LT.OR P4, PT, R19, 0x71, !P0 ;  /* 0x000000711300780c */ /* 0x000fe20004781670 */
[----:B------:R-:W-:Y:S01]  /*4830*/  @!P2 IMAD R81, R81, R90, R3 ;  /* 0x0000005a5151a224 */ /* 0x000fe200078e0203 */
[----:B------:R-:W-:Y:S01]  /*4840*/  BSSY B1, `(.L_x_157) ;  /* 0x000000a000017945 */ /* 0x000fe20003800000 */
[C---:B------:R-:W-:Y:S02]  /*4850*/  ISETP.LT.OR P3, PT, R19.reuse, 0x72, !P0 ;  /* 0x000000721300780c */ /* 0x040fe40004761670 */
[C---:B------:R-:W-:Y:S01]  /*4860*/  ISETP.LT.OR P5, PT, R19.reuse, 0x79, !P0 ;  /* 0x000000791300780c */ /* 0x040fe200047a1670 */
[----:B------:R0:W-:Y:S01]  /*4870*/  @!P2 STG.E.U8 desc[UR36][R4.64+0x71], R81 ;  /* 0x000071510400a986 */ /* 0x0001e2000c101124 */
[C---:B------:R-:W-:Y:S02]  /*4880*/  ISETP.LT.OR P2, PT, R19.reuse, 0x79, !P1 ;  /* 0x000000791300780c */ /* 0x040fe40004f41670 */
[----:B------:R-:W-:-:S04]  /*4890*/  ISETP.LT.OR P1, PT, R19, 0x7a, !P1 ;  /* 0x0000007a1300780c */ /* 0x000fc80004f21670 */
[----:B------:R-:W-:Y:S09]  /*48a0*/  @P4 BRA `(.L_x_158) ;  /* 0x00000000000c4947 */ /* 0x000ff20003800000 */
[----:B------:R-:W5:Y:S02]  /*48b0*/  LDG.E.U8 R101, desc[UR36][R10.64+0x70] ;  /* 0x000070240a657981 */ /* 0x000f64000c1e1100 */
[----:B-----5:R-:W-:-:S05]  /*48c0*/  PRMT R0, R101, 0x8880, RZ ;  /* 0x0000888065007816 */ /* 0x020fca00000000ff */
[----:B------:R-:W-:-:S07]  /*48d0*/  IMAD R3, R0, R91, RZ ;  /* 0x0000005b00037224 */ /* 0x000fce00078e02ff */
.L_x_158:
[----:B------:R-:W-:Y:S05]  /*48e0*/  BSYNC B1 ;  /* 0x0000000000017941 */ /* 0x000fea0003800000 */
.L_x_157:
[----:B---3--:R-:W-:Y:S01]  /*48f0*/  @!P4 IMAD R13, R82, R90, R3 ;  /* 0x0000005a520dc224 */ /* 0x008fe200078e0203 */
[----:B------:R-:W-:Y:S04]  /*4900*/  BSSY B1, `(.L_x_159) ;  /* 0x0000006000017945 */ /* 0x000fe80003800000 */
[----:B------:R3:W-:Y:S01]  /*4910*/  @!P4 STG.E.U8 desc[UR36][R6.64+0x70], R13 ;  /* 0x0000700d0600c986 */ /* 0x0007e2000c101124 */
[----:B------:R-:W-:Y:S05]  /*4920*/  @P3 BRA `(.L_x_160) ;  /* 0x00000000000c3947 */ /* 0x000fea0003800000 */
[----:B------:R-:W5:Y:S02]  /*4930*/  LDG.E.U8 R101, desc[UR36][R10.64+0x71] ;  /* 0x000071240a657981 */ /* 0x000f64000c1e1100 */
[----:B-----5:R-:W-:-:S05]  /*4940*/  PRMT R0, R101, 0x8880, RZ ;  /* 0x0000888065007816 */ /* 0x020fca00000000ff */
[----:B------:R-:W-:-:S07]  /*4950*/  IMAD R3, R0, R91, RZ ;  /* 0x0000005b00037224 */ /* 0x000fce00078e02ff */
.L_x_160:
[----:B------:R-:W-:Y:S05]  /*4960*/  BSYNC B1 ;  /* 0x0000000000017941 */ /* 0x000fea0003800000 */
.L_x_159:
[----:B------:R-:W-:Y:S01]  /*4970*/  @!P3 IMAD R83, R83, R90, R3 ;  /* 0x0000005a5353b224 */ /* 0x000fe200078e0203 */
[----:B------:R-:W-:Y:S04]  /*4980*/  BSSY B1, `(.L_x_161) ;  /* 0x0000006000017945 */ /* 0x000fe80003800000 */
[----:B------:R0:W-:Y:S01]  /*4990*/  @!P3 STG.E.U8 desc[UR36][R6.64+0x71], R83 ;  /* 0x000071530600b986 */ /* 0x0001e2000c101124 */
[----:B------:R-:W-:Y:S05]  /*49a0*/  @P2 BRA `(.L_x_162) ;  /* 0x00000000000c2947 */ /* 0x000fea0003800000 */
[----:B------:R-:W5:Y:S02]  /*49b0*/  LDG.E.U8 R101, desc[UR36][R8.64+0x78] ;  /* 0x0000782408657981 */ /* 0x000f64000c1e1100 */
[----:B-----5:R-:W-:-:S05]  /*49c0*/  PRMT R0, R101, 0x8880, RZ ;  /* 0x0000888065007816 */ /* 0x020fca00000000ff */
[----:B------:R-:W-:-:S07]  /*49d0*/  IMAD R3, R0, R91, RZ ;  /* 0x0000005b00037224 */ /* 0x000fce00078e02ff */
.L_x_162:
[----:B------:R-:W-:Y:S05]  /*49e0*/  BSYNC B1 ;  /* 0x0000000000017941 */ /* 0x000fea0003800000 */
.L_x_161:
[----:B---3--:R-:W-:Y:S01]  /*49f0*/  @!P2 IMAD R13, R84, R90, R3 ;  /* 0x0000005a540da224 */ /* 0x008fe200078e0203 */
[----:B------:R-:W-:Y:S04]  /*4a00*/  BSSY B1, `(.L_x_163) ;  /* 0x0000006000017945 */ /* 0x000fe80003800000 */
[----:B------:R3:W-:Y:S01]  /*4a10*/  @!P2 STG.E.U8 desc[UR36][R4.64+0x78], R13 ;  /* 0x0000780d0400a986 */ /* 0x0007e2000c101124 */
[----:B------:R-:W-:Y:S05]  /*4a20*/  @P1 BRA `(.L_x_164) ;  /* 0x00000000000c1947 */ /* 0x000fea0003800000 */
[----:B------:R-:W5:Y:S02]  /*4a30*/  LDG.E.U8 R101, desc[UR36][R8.64+0x79] ;  /* 0x0000792408657981 */ /* 0x000f64000c1e1100 */
[----:B-----5:R-:W-:-:S05]  /*4a40*/  PRMT R0, R101, 0x8880, RZ ;  /* 0x0000888065007816 */ /* 0x020fca00000000ff */
[----:B------:R-:W-:-:S07]  /*4a50*/  IMAD R3, R0, R91, RZ ;  /* 0x0000005b00037224 */ /* 0x000fce00078e02ff */
.L_x_164:
[----:B------:R-:W-:Y:S05]  /*4a60*/  BSYNC B1 ;  /* 0x0000000000017941 */ /* 0x000fea0003800000 */
.L_x_163:
[----:B------:R-:W-:Y:S01]  /*4a70*/  @!P1 IMAD R85, R85, R90, R3 ;  /* 0x0000005a55559224 */ /* 0x000fe200078e0203 */
[----:B------:R-:W-:Y:S04]  /*4a80*/  BSSY B1, `(.L_x_165) ;  /* 0x0000006000017945 */ /* 0x000fe80003800000 */
[----:B------:R0:W-:Y:S01]  /*4a90*/  @!P1 STG.E.U8 desc[UR36][R4.64+0x79], R85 ;  /* 0x0000795504009986 */ /* 0x0001e2000c101124 */
[----:B------:R-:W-:Y:S05]  /*4aa0*/  @P5 BRA `(.L_x_166) ;  /* 0x00000000000c5947 */ /* 0x000fea0003800000 */
[----:B------:R-:W5:Y:S02]  /*4ab0*/  LDG.E.U8 R101, desc[UR36][R10.64+0x78] ;  /* 0x000078240a657981 */ /* 0x000f64000c1e1100 */
[----:B-----5:R-:W-:-:S05]  /*4ac0*/  PRMT R0, R101, 0x8880, RZ ;  /* 0x0000888065007816 */ /* 0x020fca00000000ff */
[----:B------:R-:W-:-:S07]  /*4ad0*/  IMAD R3, R0, R91, RZ ;  /* 0x0000005b00037224 */ /* 0x000fce00078e02ff */
.L_x_166:
[----:B------:R-:W-:Y:S05]  /*4ae0*/  BSYNC B1 ;  /* 0x0000000000017941 */ /* 0x000fea0003800000 */
.L_x_165:
[----:B0123--:R-:W-:Y:S01]  /*4af0*/  @!P5 IMAD R5, R86, R90, R3 ;  /* 0x0000005a5605d224 */ /* 0x00ffe200078e0203 */
[----:B------:R-:W-:Y:S01]  /*4b00*/  ISETP.LT.OR P0, PT, R19, 0x7a, !P0 ;  /* 0x0000007a1300780c */ /* 0x000fe20004701670 */
[----:B------:R-:W-:Y:S03]  /*4b10*/  BSSY B1, `(.L_x_167) ;  /* 0x0000006000017945 */ /* 0x000fe60003800000 */
[----:B------:R0:W-:Y:S09]  /*4b20*/  @!P5 STG.E.U8 desc[UR36][R6.64+0x78], R5 ;  /* 0x000078050600d986 */ /* 0x0001f2000c101124 */
[----:B------:R-:W-:Y:S05]  /*4b30*/  @P0 BRA `(.L_x_168) ;  /* 0x00000000000c0947 */ /* 0x000fea0003800000 */
[----:B------:R-:W2:Y:S02]  /*4b40*/  LDG.E.U8 R101, desc[UR36][R10.64+0x79] ;  /* 0x000079240a657981 */ /* 0x000ea4000c1e1100 */
[----:B--2---:R-:W-:-:S05]  /*4b50*/  PRMT R0, R101, 0x8880, RZ ;  /* 0x0000888065007816 */ /* 0x004fca00000000ff */
[----:B------:R-:W-:-:S07]  /*4b60*/  IMAD R3, R0, R91, RZ ;  /* 0x0000005b00037224 */ /* 0x000fce00078e02ff */
.L_x_168:
[----:B------:R-:W-:Y:S05]  /*4b70*/  BSYNC B1 ;  /* 0x0000000000017941 */ /* 0x000fea0003800000 */
.L_x_167:
[----:B------:R-:W-:Y:S01]  /*4b80*/  IMAD R3, R87, R90, R3 ;  /* 0x0000005a57037224 */ /* 0x000fe200078e0203 */
[----:B------:R-:W-:Y:S06]  /*4b90*/  @P0 BRA `(.L_x_169) ;  /* 0x0000000c00100947 */ /* 0x000fec0003800000 */
[----:B------:R1:W-:Y:S01]  /*4ba0*/  STG.E.U8 desc[UR36][R6.64+0x79], R3 ;  /* 0x0000790306007986 */ /* 0x0003e2000c101124 */
[----:B------:R-:W-:Y:S05]  /*4bb0*/  BRA `(.L_x_169) ;  /* 0x0000000c00087947 */ /* 0x000fea0003800000 */
.L_x_40:
[C---:B------:R-:W-:Y:S02]  /*4bc0*/  ISETP.GE.AND P1, PT, R20.reuse, 0x1, PT ;  /* 0x000000011400780c */ /* 0x040fe40003f26270 */
[----:B------:R-:W-:Y:S02]  /*4bd0*/  ISETP.GE.AND P0, PT, R20, 0x9, PT ;  /* 0x000000091400780c */ /* 0x000fe40003f06270 */
[C---:B------:R-:W-:Y:S02]  /*4be0*/  ISETP.LT.OR P4, PT, R19.reuse, 0x1, !P1 ;  /* 0x000000011300780c */ /* 0x040fe40004f81670 */
[C---:B------:R-:W-:Y:S02]  /*4bf0*/  ISETP.LT.OR P3, PT, R19.reuse, 0x2, !P1 ;  /* 0x000000021300780c */ /* 0x040fe40004f61670 */
[C---:B------:R-:W-:Y:S02]  /*4c00*/  ISETP.LT.OR P2, PT, R19.reuse, 0x1, !P0 ;  /* 0x000000011300780c */ /* 0x040fe40004741670 */
[----:B------:R-:W-:-:S07]  /*4c10*/  ISETP.LT.OR P5, PT, R19, 0x2, !P0 ;  /* 0x000000021300780c */ /* 0x000fce00047a1670 */
[-C--:B------:R-:W-:Y:S02]  /*4c20*/  @!P4 IMAD R3, R24, R90.reuse, RZ ;  /* 0x0000005a1803c224 */ /* 0x080fe400078e02ff */
[-C--:B------:R-:W-:Y:S02]  /*4c30*/  @!P3 IMAD R25, R25, R90.reuse, RZ ;  /* 0x0000005a1919b224 */ /* 0x080fe400078e02ff */
[-C--:B------:R-:W-:Y:S01]  /*4c40*/  @!P2 IMAD R9, R26, R90.reuse, RZ ;  /* 0x0000005a1a09a224 */ /* 0x080fe200078e02ff */
[----:B------:R0:W-:Y:S01]  /*4c50*/  @!P4 STG.E.U8 desc[UR36][R4.64], R3 ;  /* 0x000000030400c986 */ /* 0x0001e2000c101124 */
[----:B------:R-:W-:Y:S01]  /*4c60*/  ISETP.LT.OR P4, PT, R19, 0x9, !P1 ;  /* 0x000000091300780c */ /* 0x000fe20004f81670 */
[----:B------:R-:W-:Y:S02]  /*4c70*/  @!P5 IMAD R27, R27, R90, RZ ;  /* 0x0000005a1b1bd224 */ /* 0x000fe400078e02ff */
[----:B------:R-:W-:Y:S01]  /*4c80*/  @!P3 STG.E.U8 desc[UR36][R4.64+0x1], R25 ;  /* 0x000001190400b986 */ /* 0x000fe2000c101124 */
[----:B------:R-:W-:-:S03]  /*4c90*/  ISETP.LT.OR P3, PT, R19, 0xa, !P1 ;  /* 0x0000000a1300780c */ /* 0x000fc60004f61670 */
[----:B------:R1:W-:Y:S01]  /*4ca0*/  @!P2 STG.E.U8 desc[UR36][R6.64], R9 ;  /* 0x000000090600a986 */ /* 0x0003e2000c101124 */
[----:B------:R-:W-:-:S03]  /*4cb0*/  ISETP.LT.OR P2, PT, R19, 0x9, !P0 ;  /* 0x000000091300780c */ /* 0x000fc60004741670 */
[----:B------:R-:W-:Y:S01]  /*4cc0*/  @!P5 STG.E.U8 desc[UR36][R6.64+0x1], R27 ;  /* 0x0000011b0600d986 */ /* 0x000fe2000c101124 */
[----:B------:R-:W-:Y:S01]  /*4cd0*/  ISETP.LT.OR P5, PT, R19, 0xa, !P0 ;  /* 0x0000000a1300780c */ /* 0x000fe200047a1670 */
[----:B------:R-:W-:-:S04]  /*4ce0*/  @!P4 IMAD R11, R28, R90, RZ ;  /* 0x0000005a1c0bc224 */ /* 0x000fc800078e02ff */
[-C--:B------:R-:W-:Y:S01]  /*4cf0*/  @!P3 IMAD R29, R29, R90.reuse, RZ ;  /* 0x0000005a1d1db224 */ /* 0x080fe200078e02ff */
[----:B------:R-:W-:Y:S01]  /*4d00*/  @!P4 STG.E.U8 desc[UR36][R4.64+0x8], R11 ;  /* 0x0000080b0400c986 */ /* 0x000fe2000c101124 */
[C---:B------:R-:W-:Y:S02]  /*4d10*/  ISETP.LT.OR P4, PT, R19.reuse, 0x11, !P1 ;  /* 0x000000111300780c */ /* 0x040fe40004f81670 */
[-C--:B0-----:R-:W-:Y:S01]  /*4d20*/  @!P2 IMAD R3, R30, R90.reuse, RZ ;  /* 0x0000005a1e03a224 */ /* 0x081fe200078e02ff */
[----:B------:R-:W-:Y:S01]  /*4d30*/  @!P3 STG.E.U8 desc[UR36][R4.64+0x9], R29 ;  /* 0x0000091d0400b986 */ /* 0x000fe2000c101124 */
[----:B------:R-:W-:Y:S02]  /*4d40*/  ISETP.LT.OR P3, PT, R19, 0x12, !P1 ;  /* 0x000000121300780c */ /* 0x000fe40004f61670 */
[----:B------:R-:W-:Y:S01]  /*4d50*/  @!P5 IMAD R31, R31, R90, RZ ;  /* 0x0000005a1f1fd224 */ /* 0x000fe200078e02ff */
[----:B------:R0:W-:Y:S01]  /*4d60*/  @!P2 STG.E.U8 desc[UR36][R6.64+0x8], R3 ;  /* 0x000008030600a986 */ /* 0x0001e2000c101124 */
[----:B------:R-:W-:-:S03]  /*4d70*/  ISETP.LT.OR P2, PT, R19, 0x11, !P0 ;  /* 0x000000111300780c */ /* 0x000fc60004741670 */
[----:B------:R-:W-:Y:S01]  /*4d80*/  @!P5 STG.E.U8 desc[UR36][R6.64+0x9], R31 ;  /* 0x0000091f0600d986 */ /* 0x000fe2000c101124 */
[----:B------:R-:W-:Y:S01]  /*4d90*/  ISETP.LT.OR P5, PT, R19, 0x12, !P0 ;  /* 0x000000121300780c */ /* 0x000fe200047a1670 */
[----:B-1----:R-:W-:-:S04]  /*4da0*/  @!P4 IMAD R9, R32, R90, RZ ;  /* 0x0000005a2009c224 */ /* 0x002fc800078e02ff */
        /* <DEDUP_REMOVED lines=109> */
[----:B------:R1:W-:Y:S01]  /*5480*/  @!P4 STG.E.U8 desc[UR36][R4.64+0x58], R11 ;  /* 0x0000580b0400c986 */ /* 0x0003e2000c101124 */
        /* <DEDUP_REMOVED lines=13> */
[-C--:B-1----:R-:W-:Y:S01]  /*5560*/  @!P2 IMAD R11, R74, R90.reuse, RZ ;  /* 0x0000005a4a0ba224 */ /* 0x082fe200078e02ff */
[----:B------:R-:W-:Y:S01]  /*5570*/  @!P3 STG.E.U8 desc[UR36][R4.64+0x61], R73 ;  /* 0x000061490400b986 */ /* 0x000fe2000c101124 */
[----:B------:R-:W-:Y:S02]  /*5580*/  ISETP.LT.OR P3, PT, R19, 0x6a, !P1 ;  /* 0x0000006a1300780c */ /* 0x000fe40004f61670 */
[----:B------:R-:W-:Y:S01]  /*5590*/  @!P5 IMAD R75, R75, R90, RZ ;  /* 0x0000005a4b4bd224 */ /* 0x000fe200078e02ff */
[----:B------:R1:W-:Y:S01]  /*55a0*/  @!P2 STG.E.U8 desc[UR36][R6.64+0x60], R11 ;  /* 0x0000600b0600a986 */ /* 0x0003e2000c101124 */
[----:B------:R-:W-:-:S03]  /*55b0*/  ISETP.LT.OR P2, PT, R19, 0x69, !P0 ;  /* 0x000000691300780c */ /* 0x000fc60004741670 */
[----:B------:R-:W-:Y:S01]  /*55c0*/  @!P5 STG.E.U8 desc[UR36][R6.64+0x61], R75 ;  /* 0x0000614b0600d986 */ /* 0x000fe2000c101124 */
[----:B------:R-:W-:Y:S01]  /*55d0*/  ISETP.LT.OR P5, PT, R19, 0x6a, !P0 ;  /* 0x0000006a1300780c */ /* 0x000fe200047a1670 */
[----:B0-----:R-:W-:-:S04]  /*55e0*/  @!P4 IMAD R3, R76, R90, RZ ;  /* 0x0000005a4c03c224 */ /* 0x001fc800078e02ff */
[-C--:B------:R-:W-:Y:S01]  /*55f0*/  @!P3 IMAD R77, R77, R90.reuse, RZ ;  /* 0x0000005a4d4db224 */ /* 0x080fe200078e02ff */
[----:B------:R0:W-:Y:S01]  /*5600*/  @!P4 STG.E.U8 desc[UR36][R4.64+0x68], R3 ;  /* 0x000068030400c986 */ /* 0x0001e2000c101124 */
[C---:B------:R-:W-:Y:S02]  /*5610*/  ISETP.LT.OR P4, PT, R19.reuse, 0x72, !P1 ;  /* 0x000000721300780c */ /* 0x040fe40004f81670 */
[-C--:B--2---:R-:W-:Y:S01]  /*5620*/  @!P2 IMAD R9, R78, R90.reuse, RZ ;  /* 0x0000005a4e09a224 */ /* 0x084fe200078e02ff */
[----:B------:R-:W-:Y:S01]  /*5630*/  @!P3 STG.E.U8 desc[UR36][R4.64+0x69], R77 ;  /* 0x0000694d0400b986 */ /* 0x000fe2000c101124 */
[----:B------:R-:W-:Y:S02]  /*5640*/  ISETP.LT.OR P3, PT, R19, 0x71, !P1 ;  /* 0x000000711300780c */ /* 0x000fe40004f61670 */
[----:B------:R-:W-:Y:S01]  /*5650*/  @!P5 IMAD R79, R79, R90, RZ ;  /* 0x0000005a4f4fd224 */ /* 0x000fe200078e02ff */
[----:B------:R-:W-:Y:S01]  /*5660*/  @!P2 STG.E.U8 desc[UR36][R6.64+0x68], R9 ;  /* 0x000068090600a986 */ /* 0x000fe2000c101124 */
[----:B------:R-:W-:-:S03]  /*5670*/  ISETP.LT.OR P2, PT, R19, 0x71, !P0 ;  /* 0x000000711300780c */ /* 0x000fc60004741670 */
[----:B------:R-:W-:Y:S01]  /*5680*/  @!P5 STG.E.U8 desc[UR36][R6.64+0x69], R79 ;  /* 0x0000694f0600d986 */ /* 0x000fe2000c101124 */
[----:B------:R-:W-:Y:S01]  /*5690*/  ISETP.LT.OR P5, PT, R19, 0x79, !P0 ;  /* 0x000000791300780c */ /* 0x000fe200047a1670 */
[----:B------:R-:W-:-:S04]  /*56a0*/  @!P4 IMAD R81, R81, R90, RZ ;  /* 0x0000005a5151c224 */ /* 0x000fc800078e02ff */
[-C--:B-1----:R-:W-:Y:S01]  /*56b0*/  @!P3 IMAD R11, R80, R90.reuse, RZ ;  /* 0x0000005a500bb224 */ /* 0x082fe200078e02ff */
[----:B------:R-:W-:Y:S01]  /*56c0*/  @!P4 STG.E.U8 desc[UR36][R4.64+0x71], R81 ;  /* 0x000071510400c986 */ /* 0x000fe2000c101124 */
[C---:B------:R-:W-:Y:S02]  /*56d0*/  ISETP.LT.OR P4, PT, R19.reuse, 0x72, !P0 ;  /* 0x000000721300780c */ /* 0x040fe40004781670 */
[C---:B------:R-:W-:Y:S01]  /*56e0*/  ISETP.LT.OR P0, PT, R19.reuse, 0x7a, !P0 ;  /* 0x0000007a1300780c */ /* 0x040fe20004701670 */
[----:B------:R1:W-:Y:S01]  /*56f0*/  @!P3 STG.E.U8 desc[UR36][R4.64+0x70], R11 ;  /* 0x0000700b0400b986 */ /* 0x0003e2000c101124 */
[C---:B------:R-:W-:Y:S01]  /*5700*/  ISETP.LT.OR P3, PT, R19.reuse, 0x79, !P1 ;  /* 0x000000791300780c */ /* 0x040fe20004f61670 */
[----:B0-----:R-:W-:Y:S01]  /*5710*/  @!P2 IMAD R3, R82, R90, RZ ;  /* 0x0000005a5203a224 */ /* 0x001fe200078e02ff */
[----:B------:R-:W-:-:S04]  /*5720*/  ISETP.LT.OR P1, PT, R19, 0x7a, !P1 ;  /* 0x0000007a1300780c */ /* 0x000fc80004f21670 */
[----:B------:R2:W-:Y:S03]  /*5730*/  @!P2 STG.E.U8 desc[UR36][R6.64+0x70], R3 ;  /* 0x000070030600a986 */ /* 0x0005e6000c101124 */
[-C--:B------:R-:W-:Y:S02]  /*5740*/  @!P4 IMAD R83, R83, R90.reuse, RZ ;  /* 0x0000005a5353c224 */ /* 0x080fe400078e02ff */
[-C--:B-1----:R-:W-:Y:S02]  /*5750*/  @!P5 IMAD R11, R86, R90.reuse, RZ ;  /* 0x0000005a560bd224 */ /* 0x082fe400078e02ff */
[-C--:B------:R-:W-:Y:S01]  /*5760*/  @!P3 IMAD R9, R84, R90.reuse, RZ ;  /* 0x0000005a5409b224 */ /* 0x080fe200078e02ff */
[----:B------:R2:W-:Y:S01]  /*5770*/  @!P4 STG.E.U8 desc[UR36][R6.64+0x71], R83 ;  /* 0x000071530600c986 */ /* 0x0005e2000c101124 */
[-C--:B------:R-:W-:Y:S02]  /*5780*/  @!P1 IMAD R85, R85, R90.reuse, RZ ;  /* 0x0000005a55559224 */ /* 0x080fe400078e02ff */
[----:B------:R-:W-:Y:S01]  /*5790*/  @!P0 IMAD R87, R87, R90, RZ ;  /* 0x0000005a57578224 */ /* 0x000fe200078e02ff */
[----:B------:R2:W-:Y:S04]  /*57a0*/  @!P3 STG.E.U8 desc[UR36][R4.64+0x78], R9 ;  /* 0x000078090400b986 */ /* 0x0005e8000c101124 */
[----:B------:R2:W-:Y:S04]  /*57b0*/  @!P1 STG.E.U8 desc[UR36][R4.64+0x79], R85 ;  /* 0x0000795504009986 */ /* 0x0005e8000c101124 */
[----:B------:R2:W-:Y:S04]  /*57c0*/  @!P5 STG.E.U8 desc[UR36][R6.64+0x78], R11 ;  /* 0x0000780b0600d986 */ /* 0x0005e8000c101124 */
[----:B------:R2:W-:Y:S02]  /*57d0*/  @!P0 STG.E.U8 desc[UR36][R6.64+0x79], R87 ;  /* 0x0000795706008986 */ /* 0x0005e4000c101124 */
.L_x_169:
[----:B------:R-:W-:Y:S05]  /*57e0*/  BSYNC B0 ;  /* 0x0000000000007941 */ /* 0x000fea0003800000 */
.L_x_39:
[----:B0-2---:R-:W2:Y:S01]  /*57f0*/  LDL.64 R4, [R1] ;  /* 0x0000000001047983 */ /* 0x005ea20000100a00 */
[----:B------:R-:W-:Y:S01]  /*5800*/  ULDC.64 UR4, c[0x0][0x650] ;  /* 0x0001940000047ab9 */ /* 0x000fe20000000a00 */
[----:B------:R-:W-:Y:S02]  /*5810*/  IMAD.U32 R0, RZ, RZ, UR44 ;  /* 0x0000002cff007e24 */ /* 0x000fe4000f8e00ff */
[----:B------:R-:W-:Y:S02]  /*5820*/  IMAD.MOV.U32 R22, RZ, RZ, -0x1 ;  /* 0xffffffffff167424 */ /* 0x000fe400078e00ff */
[----:B------:R0:W-:Y:S01]  /*5830*/  SYNCS.ARRIVE.TRANS64.A1T0 RZ, [R0+UR47], RZ ;  /* 0x000000ff00ff79a7 */ /* 0x0001e2000810002f */
[----:B------:R-:W-:Y:S02]  /*5840*/  IMAD.MOV.U32 R19, RZ, RZ, -0x1 ;  /* 0xffffffffff137424 */ /* 0x000fe400078e00ff */
[----:B------:R-:W-:Y:S01]  /*5850*/  IMAD.MOV.U32 R18, RZ, RZ, -0x1 ;  /* 0xffffffffff127424 */ /* 0x000fe200078e00ff */
[----:B0-----:R-:W-:-:S02]  /*5860*/  PRMT R0, RZ, 0x7610, R0 ;  /* 0x00007610ff007816 */ /* 0x001fc40000000000 */
[----:B--2---:R-:W-:-:S05]  /*5870*/  LEA R16, P0, R4, R16, 0x1 ;  /* 0x0000001004107211 */ /* 0x004fca00078008ff */
[----:B------:R-:W-:Y:S01]  /*5880*/  IMAD.X R17, R98, 0x1, R17, P0 ;  /* 0x0000000162117824 */ /* 0x000fe200000e0611 */
[----:B------:R-:W-:-:S04]  /*5890*/  ISETP.GE.U32.AND P0, PT, R16, UR4, PT ;  /* 0x0000000410007c0c */ /* 0x000fc8000bf06070 */
[----:B------:R-:W-:-:S13]  /*58a0*/  ISETP.GE.U32.AND.EX P0, PT, R17, UR5, PT, P0 ;  /* 0x0000000511007c0c */ /* 0x000fda000bf06100 */
[----:B------:R-:W-:Y:S05]  /*58b0*/  @P0 BRA `(.L_x_170) ;  /* 0x0000000400500947 */ /* 0x000fea0003800000 */
[----:B------:R-:W0:Y:S01]  /*58c0*/  LDC.64 R10, c[0x0][0x628] ;  /* 0x00018a00ff0a7b82 */ /* 0x000e220000000a00 */
[----:B------:R-:W2:Y:S01]  /*58d0*/  S2R R19, SR_CTAID.X ;  /* 0x0000000000137919 */ /* 0x000ea20000002500 */
[----:B------:R-:W-:Y:S02]  /*58e0*/  IMAD.MOV.U32 R8, RZ, RZ, R16 ;  /* 0x000000ffff087224 */ /* 0x000fe400078e0010 */
[----:B------:R-:W-:Y:S01]  /*58f0*/  IMAD.MOV.U32 R9, RZ, RZ, R17 ;  /* 0x000000ffff097224 */ /* 0x000fe200078e0011 */
[----:B------:R-:W3:Y:S03]  /*5900*/  S2R R20, SR_CTAID.Y ;  /* 0x0000000000147919 */ /* 0x000ee60000002600 */
[----:B------:R-:W1:Y:S08]  /*5910*/  LDC R0, c[0x0][0x630] ;  /* 0x00018c00ff007b82 */ /* 0x000e700000000800 */
[----:B------:R-:W1:Y:S01]  /*5920*/  LDC.64 R14, c[0x0][0x620] ;  /* 0x00018800ff0e7b82 */ /* 0x000e620000000a00 */
[----:B0-----:R-:W-:-:S04]  /*5930*/  ISETP.NE.U32.AND P0, PT, R10, RZ, PT ;  /* 0x000000ff0a00720c */ /* 0x001fc80003f05070 */
[----:B------:R-:W-:-:S13]  /*5940*/  ISETP.NE.AND.EX P0, PT, R11, RZ, PT, P0 ;  /* 0x000000ff0b00720c */ /* 0x000fda0003f05300 */
[----:B-123--:R-:W-:Y:S05]  /*5950*/  @!P0 BRA `(.L_x_171) ;  /* 0x0000000000288947 */ /* 0x00efea0003800000 */
[----:B------:R-:W0:Y:S02]  /*5960*/  LDC R3, c[0x0][0x634] ;  /* 0x00018d00ff037b82 */ /* 0x000e240000000800 */
[----:B0-----:R-:W-:-:S05]  /*5970*/  IADD3 R3, P0, R16, R3, RZ ;  /* 0x0000000310037210 */ /* 0x001fca0007f1e0ff */
[----:B------:R-:W-:-:S04]  /*5980*/  IMAD.X R13, RZ, RZ, R17, P0 ;  /* 0x000000ffff0d7224 */ /* 0x000fc800000e0611 */
[----:B------:R-:W-:-:S04]  /*5990*/  IMAD.WIDE.U32 R4, R13, R10, RZ ;  /* 0x0000000a0d047225 */ /* 0x000fc800078e00ff */
[----:B----4-:R-:W-:-:S04]  /*59a0*/  IMAD.WIDE.U32 R6, P0, R3, R11, R4 ;  /* 0x0000000b03067225 */ /* 0x010fc80007800004 */
[----:B------:R-:W-:-:S04]  /*59b0*/  IMAD.WIDE.U32 R4, R3, R10, RZ ;  /* 0x0000000a03047225 */ /* 0x000fc800078e00ff */
[----:B------:R-:W-:Y:S01]  /*59c0*/  IMAD.X R9, RZ, RZ, RZ, P0 ;  /* 0x000000ffff097224 */ /* 0x000fe200000e06ff */
[----:B------:R-:W-:Y:S01]  /*59d0*/  IADD3 RZ, P0, R5, R6, RZ ;  /* 0x0000000605ff7210 */ /* 0x000fe20007f1e0ff */
[----:B------:R-:W-:-:S04]  /*59e0*/  IMAD.MOV.U32 R8, RZ, RZ, R7 ;  /* 0x000000ffff087224 */ /* 0x000fc800078e0007 */
[----:B------:R-:W-:-:S08]  /*59f0*/  IMAD.WIDE.U32.X R8, R13, R11, R8, P0 ;  /* 0x0000000b0d087225 */ /* 0x000fd000000e0408 */
.L_x_171:
[-CC-:B------:R-:W-:Y:S01]  /*5a00*/  SHF.R.U64 R18, R8, R0.reuse, R9.reuse ;  /* 0x0000000008127219 */ /* 0x180fe20000001209 */
[----:B------:R-:W0:Y:S01]  /*5a10*/  LDC.64 R24, c[0x0][0x640] ;  /* 0x00019000ff187b82 */ /* 0x000e220000000a00 */
[----:B------:R-:W-:Y:S01]  /*5a20*/  SHF.R.U32.HI R0, RZ, R0, R9 ;  /* 0x00000000ff007219 */ /* 0x000fe20000011609 */
[----:B------:R-:W-:Y:S01]  /*5a30*/  ULDC UR4, c[0x0][0x150] ;  /* 0x0000540000047ab9 */ /* 0x000fe20000000800 */
[----:B------:R-:W-:Y:S02]  /*5a40*/  IADD3 R3, P0, RZ, -R18, RZ ;  /* 0x80000012ff037210 */ /* 0x000fe40007f1e0ff */
[----:B----4-:R-:W-:-:S03]  /*5a50*/  I2FP.F32.U32 R7, R19 ;  /* 0x0000001300077245 */ /* 0x010fc60000201000 */
[----:B------:R-:W1:Y:S01]  /*5a60*/  LDC R6, c[0x0][0x618] ;  /* 0x00018600ff067b82 */ /* 0x000e620000000800 */
[----:B------:R-:W-:Y:S02]  /*5a70*/  IMAD.X R5, RZ, RZ, ~R0, P0 ;  /* 0x000000ffff057224 */ /* 0x000fe400000e0e00 */
[----:B------:R-:W-:Y:S01]  /*5a80*/  FMUL R7, R7, UR4 ;  /* 0x0000000407077c20 */ /* 0x000fe20008400000 */
[----:B------:R-:W-:Y:S01]  /*5a90*/  ULDC UR4, c[0x0][0x154] ;  /* 0x0000550000047ab9 */ /* 0x000fe20000000800 */
[-C--:B------:R-:W-:Y:S02]  /*5aa0*/  IMAD R0, R5, R14.reuse, RZ ;  /* 0x0000000e05007224 */ /* 0x080fe400078e02ff */
[C---:B------:R-:W-:Y:S01]  /*5ab0*/  IMAD.WIDE.U32 R4, R3.reuse, R14, R16 ;  /* 0x0000000e03047225 */ /* 0x040fe200078e0010 */
[----:B------:R-:W2:Y:S01]  /*5ac0*/  LDC R8, c[0x0][0x608] ;  /* 0x00018200ff087b82 */ /* 0x000ea20000000800 */
[----:B------:R-:W3:Y:S02]  /*5ad0*/  F2I.U32.TRUNC.NTZ R7, R7 ;  /* 0x0000000700077305 */ /* 0x000ee4000020f000 */
[----:B------:R-:W-:-:S04]  /*5ae0*/  IMAD R3, R3, R15, R0 ;  /* 0x0000000f03037224 */ /* 0x000fc800078e0200 */
[----:B------:R-:W-:Y:S01]  /*5af0*/  IMAD.IADD R3, R5, 0x1, R3 ;  /* 0x0000000105037824 */ /* 0x000fe200078e0203 */
[----:B------:R-:W4:Y:S01]  /*5b00*/  LDC R22, c[0x0][0x658] ;  /* 0x00019600ff167b82 */ /* 0x000f220000000800 */
[----:B------:R-:W-:Y:S02]  /*5b10*/  I2FP.F32.U32 R5, R20 ;  /* 0x0000001400057245 */ /* 0x000fe40000201000 */
[----:B0-----:R-:W-:-:S04]  /*5b20*/  ISETP.NE.U32.AND P0, PT, R24, RZ, PT ;  /* 0x000000ff1800720c */ /* 0x001fc80003f05070 */
[----:B------:R-:W-:Y:S01]  /*5b30*/  ISETP.NE.AND.EX P0, PT, R25, RZ, PT, P0 ;  /* 0x000000ff1900720c */ /* 0x000fe20003f05300 */
[----:B------:R-:W0:Y:S01]  /*5b40*/  LDC R0, c[0x0][0x144] ;  /* 0x00005100ff007b82 */ /* 0x000e220000000800 */
[-C--:B-1----:R-:W-:Y:S01]  /*5b50*/  SHF.R.U64 R10, R4, R6.reuse, R3 ;  /* 0x00000006040a7219 */ /* 0x082fe20000001203 */
[----:B---3--:R-:W-:Y:S01]  /*5b60*/  IMAD.MOV R7, RZ, RZ, -R7 ;  /* 0x000000ffff077224 */ /* 0x008fe200078e0a07 */
[----:B------:R-:W-:Y:S01]  /*5b70*/  SHF.R.U32.HI R3, RZ, R6, R3 ;  /* 0x00000006ff037219 */ /* 0x000fe20000011603 */
[----:B------:R-:W-:-:S04]  /*5b80*/  FMUL R6, R5, UR4 ;  /* 0x0000000405067c20 */ /* 0x000fc80008400000 */
[----:B------:R-:W1:Y:S01]  /*5b90*/  LDC R15, c[0x0][0x148] ;  /* 0x00005200ff0f7b82 */ /* 0x000e620000000800 */
[----:B------:R3:W0:Y:S01]  /*5ba0*/  F2I.U32.TRUNC.NTZ R14, R6 ;  /* 0x00000006000e7305 */ /* 0x000622000020f000 */
[-CC-:B--2---:R-:W-:Y:S02]  /*5bb0*/  SHF.R.U64 R12, R10, R8.reuse, R3.reuse ;  /* 0x000000080a0c7219 */ /* 0x184fe40000001203 */
[----:B------:R-:W-:-:S04]  /*5bc0*/  SHF.R.U32.HI R3, RZ, R8, R3 ;  /* 0x00000008ff037219 */ /* 0x000fc80000011603 */
[----:B------:R-:W2:Y:S01]  /*5bd0*/  LDC R21, c[0x0][0x600] ;  /* 0x00018000ff157b82 */ /* 0x000ea20000000800 */
[-CC-:B----4-:R-:W-:Y:S02]  /*5be0*/  SHF.R.U64 R13, R12, R22.reuse, R3.reuse ;  /* 0x000000160c0d7219 */ /* 0x190fe40000001203 */
[----:B------:R-:W-:-:S03]  /*5bf0*/  SHF.R.U32.HI R5, RZ, R22, R3 ;  /* 0x00000016ff057219 */ /* 0x000fc60000011603 */
[----:B------:R-:W-:Y:S02]  /*5c00*/  IMAD.MOV.U32 R4, RZ, RZ, R13 ;  /* 0x000000ffff047224 */ /* 0x000fe400078e000d */
[----:B------:R-:W4:Y:S01]  /*5c10*/  LDC R26, c[0x0][0x648] ;  /* 0x00019200ff1a7b82 */ /* 0x000f220000000800 */
[----:B0-----:R-:W-:-:S07]  /*5c20*/  IMAD R22, R0, R7, R19 ;  /* 0x0000000700167224 */ /* 0x001fce00078e0213 */
[----:B------:R-:W0:Y:S08]  /*5c30*/  LDC R27, c[0x0][0x638] ;  /* 0x00018e00ff1b7b82 */ /* 0x000e300000000800 */
[----:B------:R-:W0:Y:S01]  /*5c40*/  LDC R28, c[0x0][0x610] ;  /* 0x00018400ff1c7b82 */ /* 0x000e220000000800 */
[----:B-1-3--:R-:W-:Y:S05]  /*5c50*/  @!P0 BRA `(.L_x_172) ;  /* 0x0000000000288947 */ /* 0x00afea0003800000 */
[----:B------:R-:W1:Y:S02]  /*5c60*/  LDC R0, c[0x0][0x64c] ;  /* 0x00019300ff007b82 */ /* 0x000e640000000800 */
[----:B-1----:R-:W-:-:S05]  /*5c70*/  IADD3 R3, P0, R13, R0, RZ ;  /* 0x000000000d037210 */ /* 0x002fca0007f1e0ff */
        /* <DEDUP_REMOVED lines=8> */
.L_x_172:
[----:B------:R-:W-:Y:S01]  /*5d00*/  ISETP.NE.AND P0, PT, R2, 0x1, PT ;  /* 0x000000010200780c */ /* 0x000fe20003f05270 */
[----:B------:R-:W-:Y:S01]  /*5d10*/  IMAD.MOV R14, RZ, RZ, -R14 ;  /* 0x000000ffff0e7224 */ /* 0x000fe200078e0a0e */
[----:B----4-:R-:W-:Y:S01]  /*5d20*/  SHF.R.U64 R0, R4, R26, R5 ;  /* 0x0000001a04007219 */ /* 0x010fe20000001205 */
[----:B--2---:R-:W-:Y:S01]  /*5d30*/  VIADD R5, R21, 0xffffffff ;  /* 0xffffffff15057836 */ /* 0x004fe20000000000 */
[----:B------:R-:W-:-:S03]  /*5d40*/  LOP3.LUT R3, R12, R99, RZ, 0xc0, !PT ;  /* 0x000000630c037212 */ /* 0x000fc600078ec0ff */
[----:B------:R-:W-:Y:S01]  /*5d50*/  IMAD.MOV R4, RZ, RZ, -R0 ;  /* 0x000000ffff047224 */ /* 0x000fe200078e0a00 */
[----:B------:R-:W-:Y:S01]  /*5d60*/  LOP3.LUT R5, R10, R5, RZ, 0xc0, !PT ;  /* 0x000000050a057212 */ /* 0x000fe200078ec0ff */
[----:B------:R-:W-:Y:S02]  /*5d70*/  IMAD R3, R96, R0, R3 ;  /* 0x0000000060037224 */ /* 0x000fe400078e0203 */
[----:B0-----:R-:W-:Y:S02]  /*5d80*/  IMAD R0, R4, R27, R13 ;  /* 0x0000001b04007224 */ /* 0x001fe400078e020d */
[----:B------:R-:W-:Y:S02]  /*5d90*/  @P0 IMAD R22, R15, R14, R20 ;  /* 0x0000000e0f160224 */ /* 0x000fe400078e0214 */
[----:B------:R-:W-:Y:S02]  /*5da0*/  IMAD.MOV.U32 R4, RZ, RZ, 0x1 ;  /* 0x00000001ff047424 */ /* 0x000fe400078e00ff */
[----:B------:R-:W-:-:S02]  /*5db0*/  IMAD R22, R3, R28, R22 ;  /* 0x0000001c03167224 */ /* 0x000fc400078e0216 */
[----:B------:R-:W-:Y:S01]  /*5dc0*/  IMAD R3, R0, R21, R5 ;  /* 0x0000001500037224 */ /* 0x000fe200078e0205 */
[----:B------:R-:W-:-:S04]  /*5dd0*/  PRMT R0, R4, 0x7610, R0 ;  /* 0x0000761004007816 */ /* 0x000fc80000000000 */
[----:B------:R-:W-:Y:S02]  /*5de0*/  SEL R19, R3, R22, !P0 ;  /* 0x0000001603137207 */ /* 0x000fe40004000000 */
[----:B------:R-:W-:-:S07]  /*5df0*/  SEL R22, R22, R3, !P0 ;  /* 0x0000000316167207 */ /* 0x000fce0004000000 */
.L_x_170:
[----:B------:R-:W-:Y:S02]  /*5e00*/  LOP3.LUT P0, RZ, R0, 0xff, RZ, 0xc0, !PT ;  /* 0x000000ff00ff7812 */ /* 0x000fe4000780c0ff */
[----:B------:R-:W-:-:S11]  /*5e10*/  LOP3.LUT R102, R102, 0x1, RZ, 0x3c, !PT ;  /* 0x0000000166667812 */ /* 0x000fd600078e3cff */
[----:B------:R-:W-:Y:S05]  /*5e20*/  @P0 BRA `(.L_x_173) ;  /* 0xffffffbc00740947 */ /* 0x000fea000383ffff */
[----:B------:R-:W-:Y:S05]  /*5e30*/  EXIT ;  /* 0x000000000000794d */ /* 0x000fea0003800000 */
.L_x_18:
[----:B------:R-:W-:-:S08]  /*5e40*/  ISETP.NE.AND P0, PT, R14, RZ, PT ;  /* 0x000000ff0e00720c */ /* 0x000fd00003f05270 */
[----:B0-----:R-:W0:-:S00]  /*5e50*/  USETMAXREG.DEALLOC.CTAPOOL 0x28 ;  /* 0x00000028000079c8 */ /* 0x001e0000080e0500 */
[----:B------:R-:W-:Y:S05]  /*5e60*/  @P0 EXIT ;  /* 0x000000000000094d */ /* 0x000fea0003800000 */
[----:B0-----:R-:W-:Y:S01]  /*5e70*/  LOP3.LUT P0, RZ, R8, 0xff, RZ, 0xc0, !PT ;  /* 0x000000ff08ff7812 */ /* 0x001fe2000780c0ff */
[----:B------:R-:W-:Y:S02]  /*5e80*/  IMAD.MOV.U32 R3, RZ, RZ, 0x1 ;  /* 0x00000001ff037424 */ /* 0x000fe400078e00ff */
[----:B------:R-:W-:-:S10]  /*5e90*/  IMAD.MOV.U32 R8, RZ, RZ, RZ ;  /* 0x000000ffff087224 */ /* 0x000fd400078e00ff */
[----:B------:R-:W-:Y:S05]  /*5ea0*/  @!P0 BRA `(.L_x_174) ;  /* 0x0000000c00388947 */ /* 0x000fea0003800000 */
[----:B------:R-:W0:Y:S01]  /*5eb0*/  S2R R12, SR_CgaCtaId ;  /* 0x00000000000c7919 */ /* 0x000e220000008800 */
[----:B------:R-:W-:Y:S01]  /*5ec0*/  LOP3.LUT P0, RZ, R5, 0x1f, RZ, 0xc0, !PT ;  /* 0x0000001f05ff7812 */ /* 0x000fe2000780c0ff */
[----:B------:R-:W-:Y:S01]  /*5ed0*/  ULDC UR5, c[0x0][0x658] ;  /* 0x0001960000057ab9 */ /* 0x000fe20000000800 */
[C---:B------:R-:W-:Y:S01]  /*5ee0*/  ISETP.NE.AND P2, PT, R4.reuse, RZ, PT ;  /* 0x000000ff0400720c */ /* 0x040fe20003f45270 */
[----:B------:R-:W-:Y:S01]  /*5ef0*/  UMOV UR6, 0xffffffff ;  /* 0xffffffff00067882 */ /* 0x000fe20000000000 */
[----:B------:R-:W-:Y:S01]  /*5f00*/  ISETP.NE.OR P0, PT, R4, RZ, !P0 ;  /* 0x000000ff0400720c */ /* 0x000fe20004705670 */
[----:B------:R-:W-:Y:S01]  /*5f10*/  BSSY B0, `(.L_x_174) ;  /* 0x00000c7000007945 */ /* 0x000fe20003800000 */
[----:B------:R-:W-:Y:S01]  /*5f20*/  USHF.L.U32 UR6, UR6, UR5, URZ ;  /* 0x0000000506067299 */ /* 0x000fe2000800063f */
[----:B------:R-:W-:Y:S01]  /*5f30*/  IMAD.MOV.U32 R10, RZ, RZ, 0x1 ;  /* 0x00000001ff0a7424 */ /* 0x000fe200078e00ff */
[----:B------:R-:W-:Y:S01]  /*5f40*/  LOP3.LUT R9, R23, 0x2, RZ, 0xfc, !PT ;  /* 0x0000000217097812 */ /* 0x000fe200078efcff */
[----:B------:R-:W-:Y:S01]  /*5f50*/  IMAD.MOV.U32 R3, RZ, RZ, 0x1 ;  /* 0x00000001ff037424 */ /* 0x000fe200078e00ff */
[----:B------:R-:W-:Y:S01]  /*5f60*/  ULDC UR4, c[0x0][0x600] ;  /* 0x0001800000047ab9 */ /* 0x000fe20000000800 */
[----:B------:R-:W-:Y:S01]  /*5f70*/  IMAD.MOV.U32 R8, RZ, RZ, RZ ;  /* 0x000000ffff087224 */ /* 0x000fe200078e00ff */
[----:B------:R-:W-:Y:S01]  /*5f80*/  UMOV UR7, 0x1 ;  /* 0x0000000100077882 */ /* 0x000fe20000000000 */
[----:B------:R-:W-:-:S02]  /*5f90*/  UIADD3 UR19, UR40, 0x1, URZ ;  /* 0x0000000128137890 */ /* 0x000fc4000fffe03f */
[----:B------:R-:W-:Y:S02]  /*5fa0*/  UIADD3 UR15, UR4, -0x1, URZ ;  /* 0xffffffff040f7890 */ /* 0x000fe4000fffe03f */
[----:B------:R-:W-:Y:S02]  /*5fb0*/  USHF.L.U32 UR17, UR7, UR5, URZ ;  /* 0x0000000507117299 */ /* 0x000fe4000800063f */
[----:B------:R-:W-:Y:S01]  /*5fc0*/  ULOP3.LUT UR16, URZ, UR6, URZ, 0x33, !UPT ;  /* 0x000000063f107292 */ /* 0x000fe2000f8e333f */
[----:B------:R-:W-:Y:S01]  /*5fd0*/  ULDC.64 UR20, c[0x0][0x198] ;  /* 0x0000660000147ab9 */ /* 0x000fe20000000a00 */
[C---:B0-----:R-:W-:Y:S02]  /*5fe0*/  IMAD.SHL.U32 R4, R12.reuse, 0x800, RZ ;  /* 0x000008000c047824 */ /* 0x041fe400078e00ff */
[----:B------:R-:W-:-:S03]  /*5ff0*/  IMAD.SHL.U32 R12, R12, 0x40, RZ ;  /* 0x000000400c0c7824 */ /* 0x000fc600078e00ff */
[----:B------:R-:W-:Y:S02]  /*6000*/  LOP3.LUT R4, R4, 0x800, RZ, 0xc0, !PT ;  /* 0x0000080004047812 */ /* 0x000fe400078ec0ff */
[----:B------:R-:W-:-:S03]  /*6010*/  LOP3.LUT R12, R12, 0x40, RZ, 0xc0, !PT ;  /* 0x000000400c0c7812 */ /* 0x000fc600078ec0ff */
[----:B------:R-:W-:-:S07]  /*6020*/  VIADD R11, R4, 0x12b80 ;  /* 0x00012b80040b7836 */ /* 0x000fce0000000000 */
.L_x_186:
[----:B------:R-:W-:-:S03]  /*6030*/  UMOV UR4, 0xffffffff ;  /* 0xffffffff00047882 */ /* 0x000fc60000000000 */
[----:B------:R-:W-:Y:S05]  /*6040*/  BRA.DIV UR4, `(.L_x_175) ;  /* 0x0000002204907947 */ /* 0x000fea000b800000 */
[----:B------:R-:W-:-:S13]  /*6050*/  ELECT P6, URZ, PT ;  /* 0x00000000003f782f */ /* 0x000fda00038c0000 */
.L_x_232:
[----:B------:R-:W0:Y:S01]  /*6060*/  LDC R4, c[0x0][0x28c] ;  /* 0x0000a300ff047b82 */ /* 0x000e220000000800 */
[----:B------:R-:W-:Y:S01]  /*6070*/  BSSY B1, `(.L_x_176) ;  /* 0x0000039000017945 */ /* 0x000fe20003800000 */
[----:B0-----:R-:W-:-:S13]  /*6080*/  ISETP.LT.OR P6, PT, R4, 0x1, !P6 ;  /* 0x000000010400780c */ /* 0x001fda00077c1670 */
[----:B------:R-:W-:Y:S05]  /*6090*/  @P6 BRA `(.L_x_177) ;  /* 0x0000000000d86947 */ /* 0x000fea0003800000 */
[----:B------:R-:W-:Y:S02]  /*60a0*/  IMAD R19, R19, 0x80, R12 ;  /* 0x0000008013137824 */ /* 0x000fe400078e020c */
[----:B------:R-:W-:Y:S02]  /*60b0*/  IMAD.SHL.U32 R22, R22, 0x40, RZ ;  /* 0x0000004016167824 */ /* 0x000fe400078e00ff */
[----:B------:R-:W-:Y:S02]  /*60c0*/  IMAD.MOV.U32 R15, RZ, RZ, RZ ;  /* 0x000000ffff0f7224 */ /* 0x000fe400078e00ff */
[----:B------:R-:W-:Y:S02]  /*60d0*/  IMAD.U32 R20, RZ, RZ, UR19 ;  /* 0x00000013ff147e24 */ /* 0x000fe4000f8e00ff */
[----:B------:R-:W-:Y:S02]  /*60e0*/  IMAD.MOV.U32 R4, RZ, RZ, R3 ;  /* 0x000000ffff047224 */ /* 0x000fe400078e0003 */
[----:B------:R-:W-:-:S07]  /*60f0*/  IMAD.MOV.U32 R6, RZ, RZ, R8 ;  /* 0x000000ffff067224 */ /* 0x000fce00078e0008 */
.L_x_181:
[----:B------:R-:W0:Y:S01]  /*6100*/  S2R R14, SR_CgaCtaId ;  /* 0x00000000000e7919 */ /* 0x000e220000008800 */
[----:B------:R-:W-:Y:S01]  /*6110*/  MOV R5, 0x400 ;  /* 0x0000040000057802 */ /* 0x000fe20000000f00 */
[----:B------:R-:W1:Y:S03]  /*6120*/  @!P2 LDC R7, c[0x0][0x500] ;  /* 0x00014000ff07ab82 */ /* 0x000e660000000800 */
[----:B0-----:R-:W-:Y:S02]  /*6130*/  LEA R13, R14, R5, 0x18 ;  /* 0x000000050e0d7211 */ /* 0x001fe400078ec0ff */
[----:B------:R-:W-:-:S03]  /*6140*/  SHF.L.U32 R5, R4, 0x1f, RZ ;  /* 0x0000001f04057819 */ /* 0x000fc600000006ff */
[----:B------:R-:W-:-:S04]  /*6150*/  IMAD R14, R6, 0x8, R13 ;  /* 0x00000008060e7824 */ /* 0x000fc800078e020d */
[----:B------:R-:W0:Y:S02]  /*6160*/  SYNCS.PHASECHK.TRANS64.TRYWAIT P1, [R14+URZ+0x128], R5 ;  /* 0x000128050e0075a7 */ /* 0x000e24000802017f */
[----:B01----:R-:W-:Y:S05]  /*6170*/  @!P1 BRA `(.L_x_178) ;  /* 0x0000002000649947 */ /* 0x003fea0003800000 */
.L_x_233:
[----:B0-----:R-:W-:Y:S01]  /*6180*/  PRMT R5, R9, 0x9910, RZ ;  /* 0x0000991009057816 */ /* 0x001fe200000000ff */
[----:B------:R0:W-:Y:S03]  /*6190*/  @!P2 SYNCS.ARRIVE.TRANS64 RZ, [R14+URZ], R7 ;  /* 0x000000070effa9a7 */ /* 0x0001e6000800003f */
[----:B------:R-:W-:-:S13]  /*61a0*/  ISETP.NE.AND P1, PT, R5, 0x2, PT ;  /* 0x000000020500780c */ /* 0x000fda0003f25270 */
[----:B0-----:R-:W-:Y:S05]  /*61b0*/  @P1 BRA `(.L_x_179) ;  /* 0x0000000000041947 */ /* 0x001fea0003800000 */
[----:B------:R-:W-:Y:S01]  /*61c0*/  BPT.TRAP 0x1 ;  /* 0x000000040000795c */ /* 0x000fe20000300000 */
.L_x_179:
[----:B------:R-:W-:Y:S05]  /*61d0*/  @P0 BRA `(.L_x_180) ;  /* 0x0000000000040947 */ /* 0x000fea0003800000 */
[----:B------:R-:W-:Y:S01]  /*61e0*/  BPT.TRAP 0x1 ;  /* 0x000000040000795c */ /* 0x000fe20000300000 */
.L_x_180:
[----:B------:R-:W-:Y:S01]  /*61f0*/  R2UR UR13, R13 ;  /* 0x000000000d0d72ca */ /* 0x000fe200000e0000 */
[----:B------:R-:W-:Y:S01]  /*6200*/  IMAD R13, R6, 0x800, R13 ;  /* 0x00000800060d7824 */ /* 0x000fe200078e020d */
[----:B------:R-:W-:Y:S01]  /*6210*/  R2UR UR9, R14 ;  /* 0x000000000e0972ca */ /* 0x000fe200000e0000 */
[----:B------:R-:W-:Y:S01]  /*6220*/  IMAD R5, R6, 0x1000, R11 ;  /* 0x0000100006057824 */ /* 0x000fe200078e020b */
[----:B------:R-:W-:Y:S01]  /*6230*/  UIADD3 UR4, UP0, UR20, 0xf0, URZ ;  /* 0x000000f014047890 */ /* 0x000fe2000ff1e03f */
[----:B------:R-:W-:Y:S01]  /*6240*/  VIADD R20, R20, 0xffffffff ;  /* 0xffffffff14147836 */ /* 0x000fe20000000000 */
[----:B------:R-:W-:Y:S01]  /*6250*/  R2UR UR5, R13 ;  /* 0x000000000d0572ca */ /* 0x000fe200000e0000 */
[----:B------:R-:W-:Y:S01]  /*6260*/  UIADD3 UR22, UP1, UR20, 0x1f0, URZ ;  /* 0x000001f014167890 */ /* 0x000fe2000ff3e03f */
[----:B------:R-:W-:Y:S01]  /*6270*/  R2UR UR8, R5 ;  /* 0x00000000050872ca */ /* 0x000fe200000e0000 */
[----:B------:R-:W-:Y:S01]  /*6280*/  VIADD R6, R6, 0x1 ;  /* 0x0000000106067836 */ /* 0x000fe20000000000 */
[----:B------:R-:W-:Y:S01]  /*6290*/  R2UR UR11, R22 ;  /* 0x00000000160b72ca */ /* 0x000fe200000e0000 */
[----:B------:R-:W-:Y:S01]  /*62a0*/  UIADD3.X UR23, URZ, UR21, URZ, UP1, !UPT ;  /* 0x000000153f177290 */ /* 0x000fe20008ffe43f */
[----:B------:R-:W-:Y:S01]  /*62b0*/  R2UR UR10, R15 ;  /* 0x000000000f0a72ca */ /* 0x000fe200000e0000 */
[----:B------:R-:W-:Y:S01]  /*62c0*/  UMOV UR6, 0x0 ;  /* 0x0000000000067882 */ /* 0x000fe20000000000 */
[----:B------:R-:W-:Y:S01]  /*62d0*/  R2UR UR12, R18 ;  /* 0x00000000120c72ca */ /* 0x000fe200000e0000 */
[----:B------:R-:W-:Y:S01]  /*62e0*/  UMOV UR7, 0x10000000 ;  /* 0x1000000000077882 */ /* 0x000fe20000000000 */
[----:B------:R-:W-:Y:S01]  /*62f0*/  R2UR UR18, R19 ;  /* 0x00000000131272ca */ /* 0x000fe200000e0000 */
[----:B------:R-:W-:Y:S01]  /*6300*/  UMOV UR24, 0x30000 ;  /* 0x0003000000187882 */ /* 0x000fe20000000000 */
[----:B------:R-:W-:Y:S01]  /*6310*/  ISETP.GT.AND P3, PT, R20, 0x1, PT ;  /* 0x000000011400780c */ /* 0x000fe20003f64270 */
[----:B------:R-:W-:Y:S01]  /*6320*/  UIADD3 UR14, UR5, 0x380, URZ ;  /* 0x00000380050e7890 */ /* 0x000fe2000fffe03f */
[----:B------:R-:W-:Y:S01]  /*6330*/  ISETP.NE.AND P1, PT, R6, 0x25, PT ;  /* 0x000000250600780c */ /* 0x000fe20003f25270 */
[----:B------:R-:W-:Y:S01]  /*6340*/  UIADD3.X UR5, URZ, UR21, URZ, UP0, !UPT ;  /* 0x000000153f057290 */ /* 0x000fe200087fe43f */
[----:B------:R-:W-:Y:S01]  /*6350*/  VIADD R15, R15, 0x20 ;  /* 0x000000200f0f7836 */ /* 0x000fe20000000000 */
[----:B------:R-:W-:Y:S01]  /*6360*/  UIADD3 UR13, UR13, UR8, URZ ;  /* 0x000000080d0d7290 */ /* 0x000fe2000fffe03f */
[----:B------:R-:W-:-:S02]  /*6370*/  SEL R5, RZ, 0x1, P1 ;  /* 0x00000001ff057807 */ /* 0x000fc40000800000 */
[----:B------:R-:W-:Y:S01]  /*6380*/  UMOV UR8, UR14 ;  /* 0x0000000e00087c82 */ /* 0x000fe20008000000 */
[----:B------:R-:W-:Y:S02]  /*6390*/  SEL R6, R6, RZ, P1 ;  /* 0x000000ff06067207 */ /* 0x000fe40000800000 */
[----:B------:R-:W-:Y:S01]  /*63a0*/  LOP3.LUT R4, R4, R5, RZ, 0x3c, !PT ;  /* 0x0000000504047212 */ /* 0x000fe200078e3cff */
[----:B------:R0:W-:Y:S02]  /*63b0*/  UTMALDG.3D [UR8], [UR4], desc[UR6] ;  /* 0x00000608040075b4 */ /* 0x0001e40008011000 */
[----:B0-----:R-:W-:Y:S01]  /*63c0*/  UMOV UR11, UR18 ;  /* 0x00000012000b7c82 */ /* 0x001fe20008000000 */
[----:B------:R-:W-:Y:S02]  /*63d0*/  UMOV UR8, UR13 ;  /* 0x0000000d00087c82 */ /* 0x000fe40008000000 */
[----:B------:R0:W-:Y:S02]  /*63e0*/  UTMALDG.3D.MULTICAST [UR8], [UR22], UR24, desc[UR6] ;  /* 0x00000608160073b4 */ /* 0x0001e40008011818 */
[----:B0-----:R-:W-:Y:S05]  /*63f0*/  @P3 BRA `(.L_x_181) ;  /* 0xfffffffc00403947 */ /* 0x001fea000383ffff */
.L_x_177:
[----:B------:R-:W-:Y:S05]  /*6400*/  BSYNC B1 ;  /* 0x0000000000017941 */ /* 0x000fea0003800000 */
.L_x_176:
[----:B------:R-:W2:Y:S01]  /*6410*/  LDL.64 R24, [R1] ;  /* 0x0000000001187983 */ /* 0x000ea20000100a00 */
[----:B------:R-:W-:Y:S01]  /*6420*/  LOP3.LUT P4, RZ, R10, 0xff, RZ, 0xc0, !PT ;  /* 0x000000ff0aff7812 */ /* 0x000fe2000788c0ff */
[----:B------:R-:W-:Y:S01]  /*6430*/  VIADD R13, R8, UR40 ;  /* 0x00000028080d7c36 */ /* 0x000fe20008000000 */
[----:B------:R-:W-:Y:S01]  /*6440*/  ULDC.64 UR4, c[0x0][0x650] ;  /* 0x0001940000047ab9 */ /* 0x000fe20000000a00 */
[----:B------:R-:W-:Y:S01]  /*6450*/  IMAD.U32 R8, RZ, RZ, UR40 ;  /* 0x00000028ff087e24 */ /* 0x000fe2000f8e00ff */
[----:B------:R-:W-:Y:S01]  /*6460*/  UISETP.GE.U32.AND UP0, UPT, UR40, 0x25, UPT ;  /* 0x000000252800788c */ /* 0x000fe2000bf06070 */
[C---:B------:R-:W-:Y:S01]  /*6470*/  IMAD.WIDE.U32 R4, R13.reuse, -0x45306eb3, RZ ;  /* 0xbacf914d0d047825 */ /* 0x040fe200078e00ff */
[----:B------:R-:W-:Y:S01]  /*6480*/  ISETP.GT.U32.AND P1, PT, R13, 0x24, PT ;  /* 0x000000240d00780c */ /* 0x000fe20003f24070 */
[----:B------:R-:W-:Y:S01]  /*6490*/  BSSY B1, `(.L_x_182) ;  /* 0x000006c000017945 */ /* 0x000fe20003800000 */
[----:B------:R-:W-:Y:S01]  /*64a0*/  PRMT R10, RZ, 0x7610, R10 ;  /* 0x00007610ff0a7816 */ /* 0x000fe2000000000a */
[----:B------:R-:W-:Y:S01]  /*64b0*/  IMAD.MOV.U32 R22, RZ, RZ, -0x1 ;  /* 0xffffffffff167424 */ /* 0x000fe200078e00ff */
[----:B------:R-:W-:Y:S01]  /*64c0*/  ISETP.LT.U32.AND P1, PT, R8, 0x25, P1 ;  /* 0x000000250800780c */ /* 0x000fe20000f21070 */
[----:B------:R-:W-:Y:S01]  /*64d0*/  IMAD.MOV.U32 R19, RZ, RZ, -0x1 ;  /* 0xffffffffff137424 */ /* 0x000fe200078e00ff */
[----:B------:R-:W-:Y:S01]  /*64e0*/  PLOP3.LUT P3, PT, PT, PT, UP0, 0x80, 0x0 ;  /* 0x000000000000781c */ /* 0x000fe20003f6f008 */
[----:B------:R-:W0:Y:S01]  /*64f0*/  @P4 S2R R7, SR_CgaCtaId ;  /* 0x0000000000074919 */ /* 0x000e220000008800 */
[----:B------:R-:W-:Y:S01]  /*6500*/  SEL R4, RZ, 0x1, !P1 ;  /* 0x00000001ff047807 */ /* 0x000fe20004800000 */
[----:B------:R-:W-:Y:S01]  /*6510*/  IMAD.MOV.U32 R18, RZ, RZ, -0x1 ;  /* 0xffffffffff127424 */ /* 0x000fe200078e00ff */
[----:B------:R-:W-:-:S02]  /*6520*/  @P4 MOV R6, 0x400 ;  /* 0x0000040000064802 */ /* 0x000fc40000000f00 */
[----:B------:R-:W-:Y:S02]  /*6530*/  LOP3.LUT R3, R3, R4, RZ, 0x3c, !PT ;  /* 0x0000000403037212 */ /* 0x000fe400078e3cff */
[----:B------:R-:W-:Y:S02]  /*6540*/  PRMT R4, RZ, 0x7610, R4 ;  /* 0x00007610ff047816 */ /* 0x000fe40000000004 */
[----:B0-----:R-:W-:Y:S01]  /*6550*/  @P4 LEA R6, R7, R6, 0x18 ;  /* 0x0000000607064211 */ /* 0x001fe200078ec0ff */
[----:B------:R-:W-:-:S03]  /*6560*/  IMAD.IADD R7, R13, 0x1, -R5 ;  /* 0x000000010d077824 */ /* 0x000fc600078e0a05 */
[----:B------:R0:W-:Y:S02]  /*6570*/  @P4 SYNCS.ARRIVE.TRANS64.A1T0 RZ, [R6+URZ+0x288], RZ ;  /* 0x000288ff06ff49a7 */ /* 0x0001e4000810003f */
[----:B------:R-:W-:-:S04]  /*6580*/  LEA.HI R7, R7, R5, RZ, 0x1f ;  /* 0x0000000507077211 */ /* 0x000fc800078ff8ff */
[----:B------:R-:W-:-:S04]  /*6590*/  SHF.R.U32.HI R8, RZ, 0x5, R7 ;  /* 0x00000005ff087819 */ /* 0x000fc80000011607 */
[----:B------:R-:W-:Y:S01]  /*65a0*/  @P3 LOP3.LUT R3, R3, 0x1, R8, 0x78, !PT ;  /* 0x0000000103033812 */ /* 0x000fe200078e7808 */
[----:B------:R-:W-:Y:S01]  /*65b0*/  IMAD R8, R8, -0x25, R13 ;  /* 0xffffffdb08087824 */ /* 0x000fe200078e020d */
[----:B--2---:R-:W-:-:S05]  /*65c0*/  IADD3 R16, P1, R16, R24, RZ ;  /* 0x0000001810107210 */ /* 0x004fca0007f3e0ff */
[----:B------:R-:W-:Y:S01]  /*65d0*/  IMAD.X R17, R17, 0x1, R0, P1 ;  /* 0x0000000111117824 */ /* 0x000fe200008e0600 */
[----:B------:R-:W-:-:S04]  /*65e0*/  ISETP.GE.U32.AND P1, PT, R16, UR4, PT ;  /* 0x0000000410007c0c */ /* 0x000fc8000bf26070 */
[----:B------:R-:W-:-:S13]  /*65f0*/  ISETP.GE.U32.AND.EX P1, PT, R17, UR5, PT, P1 ;  /* 0x0000000511007c0c */ /* 0x000fda000bf26110 */
[----:B0-----:R-:W-:Y:S05]  /*6600*/  @P1 BRA `(.L_x_183) ;  /* 0x0000000400501947 */ /* 0x001fea0003800000 */
[----:B------:R-:W0:Y:S01]  /*6610*/  S2R R13, SR_CTAID.X ;  /* 0x00000000000d7919 */ /* 0x000e220000002500 */
[----:B------:R-:W-:Y:S01]  /*6620*/  ULDC.64 UR4, c[0x0][0x628] ;  /* 0x00018a0000047ab9 */ /* 0x000fe20000000a00 */
[----:B------:R-:W-:Y:S01]  /*6630*/  ULDC UR7, c[0x0][0x630] ;  /* 0x00018c0000077ab9 */ /* 0x000fe20000000800 */
[----:B------:R-:W-:Y:S01]  /*6640*/  ISETP.NE.U32.AND P1, PT, RZ, UR4, PT ;  /* 0x00000004ff007c0c */ /* 0x000fe2000bf25070 */
[----:B------:R-:W1:Y:S01]  /*6650*/  S2R R14, SR_CTAID.Y ;  /* 0x00000000000e7919 */ /* 0x000e620000002600 */
[----:B------:R-:W-:Y:S01]  /*6660*/  ULDC UR8, c[0x0][0x150] ;  /* 0x0000540000087ab9 */ /* 0x000fe20000000800 */
[----:B------:R-:W-:Y:S01]  /*6670*/  IMAD.MOV.U32 R4, RZ, RZ, R16 ;  /* 0x000000ffff047224 */ /* 0x000fe200078e0010 */
[----:B------:R-:W-:Y:S01]  /*6680*/  ISETP.NE.AND.EX P1, PT, RZ, UR5, PT, P1 ;  /* 0x00000005ff007c0c */ /* 0x000fe2000bf25310 */
[----:B------:R-:W-:Y:S01]  /*6690*/  IMAD.MOV.U32 R5, RZ, RZ, R17 ;  /* 0x000000ffff057224 */ /* 0x000fe200078e0011 */
[----:B0-----:R-:W-:-:S11]  /*66a0*/  I2FP.F32.U32 R19, R13 ;  /* 0x0000000d00137245 */ /* 0x001fd60000201000 */
[----:B------:R-:W-:Y:S05]  /*66b0*/  @!P1 BRA `(.L_x_184) ;  /* 0x0000000000289947 */ /* 0x000fea0003800000 */
[----:B------:R-:W-:Y:S02]  /*66c0*/  ULDC UR6, c[0x0][0x634] ;  /* 0x00018d0000067ab9 */ /* 0x000fe40000000800 */
[----:B------:R-:W-:-:S05]  /*66d0*/  IADD3 R5, P1, R16, UR6, RZ ;  /* 0x0000000610057c10 */ /* 0x000fca000ff3e0ff */
[----:B------:R-:W-:-:S04]  /*66e0*/  IMAD.X R15, RZ, RZ, R17, P1 ;  /* 0x000000ffff0f7224 */ /* 0x000fc800008e0611 */
[----:B------:R-:W-:-:S04]  /*66f0*/  IMAD.WIDE.U32 R6, R15, UR4, RZ ;  /* 0x000000040f067c25 */ /* 0x000fc8000f8e00ff */
[----:B------:R-:W-:-:S04]  /*6700*/  IMAD.WIDE.U32 R6, P1, R5, UR5, R6 ;  /* 0x0000000505067c25 */ /* 0x000fc8000f820006 */
[----:B------:R-:W-:-:S04]  /*6710*/  IMAD.WIDE.U32 R4, R5, UR4, RZ ;  /* 0x0000000405047c25 */ /* 0x000fc8000f8e00ff */
[----:B------:R-:W-:Y:S01]  /*6720*/  IMAD.MOV.U32 R4, RZ, RZ, R7 ;  /* 0x000000ffff047224 */ /* 0x000fe200078e0007 */
[----:B------:R-:W-:Y:S01]  /*6730*/  IADD3 RZ, P3, R5, R6, RZ ;  /* 0x0000000605ff7210 */ /* 0x000fe20007f7e0ff */
[----:B------:R-:W-:-:S04]  /*6740*/  IMAD.X R5, RZ, RZ, RZ, P1 ;  /* 0x000000ffff057224 */ /* 0x000fc800008e06ff */
[----:B------:R-:W-:-:S08]  /*6750*/  IMAD.WIDE.U32.X R4, R15, UR5, R4, P3 ;  /* 0x000000050f047c25 */ /* 0x000fd000098e0404 */
.L_x_184:
[--C-:B------:R-:W-:Y:S01]  /*6760*/  SHF.R.U64 R18, R4, UR7, R5.reuse ;  /* 0x0000000704127c19 */ /* 0x100fe20008001205 */
[----:B------:R-:W-:Y:S01]  /*6770*/  FMUL R19, R19, UR8 ;  /* 0x0000000813137c20 */ /* 0x000fe20008400000 */
[----:B------:R-:W-:Y:S01]  /*6780*/  SHF.R.U32.HI R4, RZ, UR7, R5 ;  /* 0x00000007ff047c19 */ /* 0x000fe20008011605 */
[----:B------:R-:W0:Y:S01]  /*6790*/  LDC R6, c[0x0][0x144] ;  /* 0x00005100ff067b82 */ /* 0x000e220000000800 */
[----:B------:R-:W-:Y:S01]  /*67a0*/  IADD3 R5, P1, RZ, -R18, RZ ;  /* 0x80000012ff057210 */ /* 0x000fe20007f3e0ff */
[----:B------:R-:W-:Y:S01]  /*67b0*/  ULDC UR6, c[0x0][0x154] ;  /* 0x0000550000067ab9 */ /* 0x000fe20000000800 */
[----:B-1----:R-:W-:Y:S01]  /*67c0*/  I2FP.F32.U32 R7, R14 ;  /* 0x0000000e00077245 */ /* 0x002fe20000201000 */
[----:B------:R-:W1:Y:S01]  /*67d0*/  F2I.U32.TRUNC.NTZ R19, R19 ;  /* 0x0000001300137305 */ /* 0x000e62000020f000 */
[----:B------:R-:W-:Y:S01]  /*67e0*/  ULDC.64 UR4, c[0x0][0x620] ;  /* 0x0001880000047ab9 */ /* 0x000fe20000000a00 */
[----:B------:R-:W-:Y:S01]  /*67f0*/  IMAD.X R4, RZ, RZ, ~R4, P1 ;  /* 0x000000ffff047224 */ /* 0x000fe200008e0e04 */
[----:B------:R-:W-:Y:S01]  /*6800*/  ISETP.NE.AND P4, PT, R2, 0x1, PT ;  /* 0x000000010200780c */ /* 0x000fe20003f85270 */
[----:B------:R-:W-:Y:S01]  /*6810*/  FMUL R20, R7, UR6 ;  /* 0x0000000607147c20 */ /* 0x000fe20008400000 */
[----:B------:R-:W2:Y:S01]  /*6820*/  LDC R21, c[0x0][0x148] ;  /* 0x00005200ff157b82 */ /* 0x000ea20000000800 */
[----:B------:R-:W-:Y:S01]  /*6830*/  IMAD R4, R4, UR4, RZ ;  /* 0x0000000404047c24 */ /* 0x000fe2000f8e02ff */
[----:B------:R-:W-:-:S02]  /*6840*/  ULDC.64 UR6, c[0x0][0x640] ;  /* 0x0001900000067ab9 */ /* 0x000fc40000000a00 */
[----:B------:R-:W-:Y:S01]  /*6850*/  ISETP.NE.U32.AND P1, PT, RZ, UR6, PT ;  /* 0x00000006ff007c0c */ /* 0x000fe2000bf25070 */
[----:B------:R-:W3:Y:S01]  /*6860*/  F2I.U32.TRUNC.NTZ R20, R20 ;  /* 0x0000001400147305 */ /* 0x000ee2000020f000 */
[C---:B------:R-:W-:Y:S02]  /*6870*/  IMAD R7, R5.reuse, UR5, R4 ;  /* 0x0000000505077c24 */ /* 0x040fe4000f8e0204 */
[----:B------:R-:W-:Y:S01]  /*6880*/  IMAD.WIDE.U32 R4, R5, UR4, R16 ;  /* 0x0000000405047c25 */ /* 0x000fe2000f8e0010 */
[----:B------:R-:W-:Y:S01]  /*6890*/  ULDC UR4, c[0x0][0x618] ;  /* 0x0001860000047ab9 */ /* 0x000fe20000000800 */
[----:B------:R-:W-:Y:S02]  /*68a0*/  ISETP.NE.AND.EX P1, PT, RZ, UR7, PT, P1 ;  /* 0x00000007ff007c0c */ /* 0x000fe4000bf25310 */
[----:B------:R-:W-:Y:S02]  /*68b0*/  IMAD.IADD R5, R5, 0x1, R7 ;  /* 0x0000000105057824 */ /* 0x000fe400078e0207 */
[----:B-1----:R-:W-:-:S03]  /*68c0*/  IMAD.MOV R19, RZ, RZ, -R19 ;  /* 0x000000ffff137224 */ /* 0x002fc600078e0a13 */
[----:B------:R-:W-:Y:S01]  /*68d0*/  SHF.R.U64 R15, R4, UR4, R5 ;  /* 0x00000004040f7c19 */ /* 0x000fe20008001205 */
[----:B0-----:R-:W-:Y:S01]  /*68e0*/  IMAD R13, R6, R19, R13 ;  /* 0x00000013060d7224 */ /* 0x001fe200078e020d */
[----:B------:R-:W-:Y:S01]  /*68f0*/  SHF.R.U32.HI R4, RZ, UR4, R5 ;  /* 0x00000004ff047c19 */ /* 0x000fe20008011605 */
[----:B------:R-:W-:Y:S01]  /*6900*/  ULDC UR4, c[0x0][0x608] ;  /* 0x0001820000047ab9 */ /* 0x000fe20000000800 */
[----:B---3--:R-:W-:Y:S02]  /*6910*/  IMAD.MOV R6, RZ, RZ, -R20 ;  /* 0x000000ffff067224 */ /* 0x008fe400078e0a14 */
[--C-:B------:R-:W-:Y:S02]  /*6920*/  SHF.R.U64 R20, R15, UR4, R4.reuse ;  /* 0x000000040f147c19 */ /* 0x100fe40008001204 */
[----:B------:R-:W-:Y:S01]  /*6930*/  SHF.R.U32.HI R5, RZ, UR4, R4 ;  /* 0x00000004ff057c19 */ /* 0x000fe20008011604 */
[----:B------:R-:W-:Y:S01]  /*6940*/  ULDC UR4, c[0x0][0x658] ;  /* 0x0001960000047ab9 */ /* 0x000fe20000000800 */
[----:B--2---:R-:W-:-:S02]  /*6950*/  @P4 IMAD R13, R21, R6, R14 ;  /* 0x00000006150d4224 */ /* 0x004fc400078e020e */
[--C-:B------:R-:W-:Y:S02]  /*6960*/  SHF.R.U64 R14, R20, UR4, R5.reuse ;  /* 0x00000004140e7c19 */ /* 0x100fe40008001205 */
[----:B------:R-:W-:-:S03]  /*6970*/  SHF.R.U32.HI R19, RZ, UR4, R5 ;  /* 0x00000004ff137c19 */ /* 0x000fc60008011605 */
[----:B------:R-:W-:Y:S02]  /*6980*/  IMAD.MOV.U32 R6, RZ, RZ, R14 ;  /* 0x000000ffff067224 */ /* 0x000fe400078e000e */
[----:B------:R-:W-:Y:S01]  /*6990*/  IMAD.MOV.U32 R5, RZ, RZ, R19 ;  /* 0x000000ffff057224 */ /* 0x000fe200078e0013 */
[----:B------:R-:W-:Y:S06]  /*69a0*/  @!P1 BRA `(.L_x_185) ;  /* 0x00000000002c9947 */ /* 0x000fec0003800000 */
        /* <DEDUP_REMOVED lines=9> */
[----:B------:R-:W-:-:S04]  /*6a40*/  IMAD.WIDE.U32.X R4, R19, UR7, R4, P3 ;  /* 0x0000000713047c25 */ /* 0x000fc800098e0404 */
[----:B------:R-:W-:-:S07]  /*6a50*/  IMAD.MOV.U32 R6, RZ, RZ, R4 ;  /* 0x000000ffff067224 */ /* 0x000fce00078e0004 */
.L_x_185:
[----:B------:R-:W-:Y:S01]  /*6a60*/  ULDC UR4, c[0x0][0x648] ;  /* 0x0001920000047ab9 */ /* 0x000fe20000000800 */
[----:B------:R-:W-:Y:S01]  /*6a70*/  LOP3.LUT R4, R20, UR16, RZ, 0xc0, !PT ;  /* 0x0000001014047c12 */ /* 0x000fe2000f8ec0ff */
[----:B------:R-:W-:Y:S01]  /*6a80*/  ULDC UR5, c[0x0][0x610] ;  /* 0x0001840000057ab9 */ /* 0x000fe20000000800 */
[----:B------:R-:W-:Y:S01]  /*6a90*/  SHF.R.U64 R5, R6, UR4, R5 ;  /* 0x0000000406057c19 */ /* 0x000fe20008001205 */
[----:B------:R-:W-:Y:S01]  /*6aa0*/  ULDC UR4, c[0x0][0x638] ;  /* 0x00018e0000047ab9 */ /* 0x000fe20000000800 */
[----:B------:R-:W-:-:S03]  /*6ab0*/  LOP3.LUT R15, R15, UR15, RZ, 0xc0, !PT ;  /* 0x0000000f0f0f7c12 */ /* 0x000fc6000f8ec0ff */
[----:B------:R-:W-:Y:S02]  /*6ac0*/  IMAD.MOV R7, RZ, RZ, -R5 ;  /* 0x000000ffff077224 */ /* 0x000fe400078e0a05 */
[----:B------:R-:W-:Y:S02]  /*6ad0*/  IMAD R4, R5, UR17, R4 ;  /* 0x0000001105047c24 */ /* 0x000fe4000f8e0204 */
[----:B------:R-:W-:Y:S01]  /*6ae0*/  IMAD R14, R7, UR4, R14 ;  /* 0x00000004070e7c24 */ /* 0x000fe2000f8e020e */
[----:B------:R-:W-:Y:S01]  /*6af0*/  ULDC UR4, c[0x0][0x600] ;  /* 0x0001800000047ab9 */ /* 0x000fe20000000800 */
[----:B------:R-:W-:Y:S02]  /*6b00*/  IMAD R13, R4, UR5, R13 ;  /* 0x00000005040d7c24 */ /* 0x000fe4000f8e020d */
[----:B------:R-:W-:Y:S02]  /*6b10*/  IMAD R14, R14, UR4, R15 ;  /* 0x000000040e0e7c24 */ /* 0x000fe4000f8e020f */
[----:B------:R-:W-:-:S03]  /*6b20*/  IMAD.MOV.U32 R4, RZ, RZ, 0x1 ;  /* 0x00000001ff047424 */ /* 0x000fc600078e00ff */
[----:B------:R-:W-:Y:S02]  /*6b30*/  SEL R19, R14, R13, !P4 ;  /* 0x0000000d0e137207 */ /* 0x000fe40006000000 */
[----:B------:R-:W-:-:S07]  /*6b40*/  SEL R22, R13, R14, !P4 ;  /* 0x0000000e0d167207 */ /* 0x000fce0006000000 */
.L_x_183:
[----:B------:R-:W-:Y:S05]  /*6b50*/  BSYNC B1 ;  /* 0x0000000000017941 */ /* 0x000fea0003800000 */
.L_x_182:
[----:B------:R-:W-:-:S13]  /*6b60*/  LOP3.LUT P1, RZ, R4, 0xff, RZ, 0xc0, !PT ;  /* 0x000000ff04ff7812 */ /* 0x000fda000782c0ff */
[----:B------:R-:W-:Y:S05]  /*6b70*/  @P1 BRA `(.L_x_186) ;  /* 0xfffffff4002c1947 */ /* 0x000fea000383ffff */
[----:B------:R-:W-:Y:S05]  /*6b80*/  BSYNC B0 ;  /* 0x0000000000007941 */ /* 0x000fea0003800000 */
.L_x_174:
[----:B------:R-:W-:-:S03]  /*6b90*/  UMOV UR4, 0xffffffff ;  /* 0xffffffff00047882 */ /* 0x000fc60000000000 */
[----:B------:R-:W-:Y:S05]  /*6ba0*/  BRA.DIV UR4, `(.L_x_187) ;  /* 0x0000001604ec7947 */ /* 0x000fea000b800000 */
[----:B------:R-:W-:-:S13]  /*6bb0*/  ELECT P6, URZ, PT ;  /* 0x00000000003f782f */ /* 0x000fda00038c0000 */
.L_x_236:
[----:B------:R-:W-:Y:S04]  /*6bc0*/  BSSY B0, `(.L_x_188) ;  /* 0x0000154000007945 */ /* 0x000fe80003800000 */
[----:B------:R-:W-:Y:S05]  /*6bd0*/  @!P6 BRA `(.L_x_189) ;  /* 0x000000140048e947 */ /* 0x000fea0003800000 */
[----:B------:R-:W-:-:S04]  /*6be0*/  LOP3.LUT R23, R23, 0x2, RZ, 0xfc, !PT ;  /* 0x0000000217177812 */ /* 0x000fc800078efcff */
[----:B------:R-:W-:-:S13]  /*6bf0*/  ISETP.NE.AND P0, PT, R23, 0x3, PT ;  /* 0x000000031700780c */ /* 0x000fda0003f05270 */
[----:B------:R-:W-:Y:S05]  /*6c00*/  @!P0 BRA `(.L_x_190) ;  /* 0x0000000000048947 */ /* 0x000fea0003800000 */
[----:B------:R-:W-:Y:S01]  /*6c10*/  BPT.TRAP 0x1 ;  /* 0x000000040000795c */ /* 0x000fe20000300000 */
.L_x_190:
[----:B------:R-:W0:Y:S01]  /*6c20*/  S2R R5, SR_CgaCtaId ;  /* 0x0000000000057919 */ /* 0x000e220000008800 */
[----:B------:R-:W-:Y:S02]  /*6c30*/  MOV R0, 0x400 ;  /* 0x0000040000007802 */ /* 0x000fe40000000f00 */
[----:B------:R-:W-:Y:S02]  /*6c40*/  SHF.L.U32 R2, R3, 0x1f, RZ ;  /* 0x0000001f03027819 */ /* 0x000fe400000006ff */
[----:B0-----:R-:W-:-:S05]  /*6c50*/  LEA R5, R5, R0, 0x18 ;  /* 0x0000000005057211 */ /* 0x001fca00078ec0ff */
[----:B------:R-:W-:-:S04]  /*6c60*/  VIADD R5, R5, 0x128 ;  /* 0x0000012805057836 */ /* 0x000fc80000000000 */
[C---:B------:R-:W-:Y:S02]  /*6c70*/  IMAD R7, R8.reuse, 0x8, R5 ;  /* 0x0000000808077824 */ /* 0x040fe400078e0205 */
[----:B------:R-:W-:Y:S02]  /*6c80*/  VIADD R8, R8, 0x1 ;  /* 0x0000000108087836 */ /* 0x000fe40000000000 */
[----:B------:R-:W0:Y:S03]  /*6c90*/  SYNCS.PHASECHK.TRANS64.TRYWAIT P0, [R7+URZ], R2 ;  /* 0x00000002070075a7 */ /* 0x000e26000800017f */
[----:B------:R-:W-:-:S04]  /*6ca0*/  ISETP.NE.AND P1, PT, R8, 0x25, PT ;  /* 0x000000250800780c */ /* 0x000fc80003f25270 */
[----:B------:R-:W-:Y:S02]  /*6cb0*/  SEL R0, RZ, 0x1, P1 ;  /* 0x00000001ff007807 */ /* 0x000fe40000800000 */
[----:B------:R-:W-:Y:S02]  /*6cc0*/  SEL R8, R8, RZ, P1 ;  /* 0x000000ff08087207 */ /* 0x000fe40000800000 */
[----:B------:R-:W-:-:S03]  /*6cd0*/  LOP3.LUT R9, R3, R0, RZ, 0x3c, !PT ;  /* 0x0000000003097212 */ /* 0x000fc600078e3cff */
[----:B------:R-:W-:Y:S01]  /*6ce0*/  IMAD R6, R8, 0x8, R5 ;  /* 0x0000000808067824 */ /* 0x000fe200078e0205 */
[----:B------:R-:W-:Y:S01]  /*6cf0*/  SHF.L.U32 R3, R9, 0x1f, RZ ;  /* 0x0000001f09037819 */ /* 0x000fe200000006ff */
[----:B0-----:R-:W-:Y:S06]  /*6d00*/  @!P0 BRA `(.L_x_191) ;  /* 0x0000001400b48947 */ /* 0x001fec0003800000 */
.L_x_237:
[----:B------:R-:W1:Y:S01]  /*6d10*/  SYNCS.PHASECHK.TRANS64.TRYWAIT P0, [R6+URZ], R3 ;  /* 0x00000003060075a7 */ /* 0x000e62000800017f */
[----:B------:R-:W-:-:S05]  /*6d20*/  VIADD R0, R8, 0x1 ;  /* 0x0000000108007836 */ /* 0x000fca0000000000 */
[----:B------:R-:W-:-:S04]  /*6d30*/  ISETP.NE.AND P1, PT, R0, 0x25, PT ;  /* 0x000000250000780c */ /* 0x000fc80003f25270 */
[----:B0-----:R-:W-:Y:S02]  /*6d40*/  SEL R2, RZ, 0x1, P1 ;  /* 0x00000001ff027807 */ /* 0x001fe40000800000 */
[----:B------:R-:W-:Y:S02]  /*6d50*/  SEL R0, R0, RZ, P1 ;  /* 0x000000ff00007207 */ /* 0x000fe40000800000 */
[----:B------:R-:W-:-:S03]  /*6d60*/  LOP3.LUT R9, R9, R2, RZ, 0x3c, !PT ;  /* 0x0000000209097212 */ /* 0x000fc600078e3cff */
[----:B------:R-:W-:Y:S01]  /*6d70*/  IMAD R7, R0, 0x8, R5 ;  /* 0x0000000800077824 */ /* 0x000fe200078e0205 */
[----:B------:R-:W-:Y:S01]  /*6d80*/  SHF.L.U32 R4, R9, 0x1f, RZ ;  /* 0x0000001f09047819 */ /* 0x000fe200000006ff */
[----:B-1----:R-:W-:Y:S06]  /*6d90*/  @!P0 BRA `(.L_x_192) ;  /* 0x0000001400a48947 */ /* 0x002fec0003800000 */
.L_x_238:
[----:B------:R-:W1:Y:S01]  /*6da0*/  SYNCS.PHASECHK.TRANS64.TRYWAIT P0, [R7+URZ], R4 ;  /* 0x00000004070075a7 */ /* 0x000e62000800017f */
[----:B------:R-:W-:-:S05]  /*6db0*/  VIADD R0, R0, 0x1 ;  /* 0x0000000100007836 */ /* 0x000fca0000000000 */
[----:B------:R-:W-:-:S04]  /*6dc0*/  ISETP.NE.AND P1, PT, R0, 0x25, PT ;  /* 0x000000250000780c */ /* 0x000fc80003f25270 */
[----:B------:R-:W-:Y:S02]  /*6dd0*/  SEL R2, RZ, 0x1, P1 ;  /* 0x00000001ff027807 */ /* 0x000fe40000800000 */
[----:B------:R-:W-:Y:S02]  /*6de0*/  SEL R0, R0, RZ, P1 ;  /* 0x000000ff00007207 */ /* 0x000fe40000800000 */
[----:B------:R-:W-:-:S03]  /*6df0*/  LOP3.LUT R9, R9, R2, RZ, 0x3c, !PT ;  /* 0x0000000209097212 */ /* 0x000fc600078e3cff */
[----:B0-----:R-:W-:Y:S01]  /*6e00*/  IMAD R6, R0, 0x8, R5 ;  /* 0x0000000800067824 */ /* 0x001fe200078e0205 */
[----:B------:R-:W-:Y:S01]  /*6e10*/  SHF.L.U32 R3, R9, 0x1f, RZ ;  /* 0x0000001f09037819 */ /* 0x000fe200000006ff */
[----:B-1----:R-:W-:Y:S06]  /*6e20*/  @!P0 BRA `(.L_x_193) ;  /* 0x0000001400948947 */ /* 0x002fec0003800000 */
.L_x_239:
        /* <DEDUP_REMOVED lines=9> */
.L_x_240:
        /* <DEDUP_REMOVED lines=9> */
.L_x_241:
        /* <DEDUP_REMOVED lines=9> */
.L_x_242:
        /* <DEDUP_REMOVED lines=9> */
.L_x_243:
        /* <DEDUP_REMOVED lines=9> */
.L_x_244:
        /* <DEDUP_REMOVED lines=9> */
.L_x_245:
        /* <DEDUP_REMOVED lines=9> */
.L_x_246:
        /* <DEDUP_REMOVED lines=9> */
.L_x_247:
        /* <DEDUP_REMOVED lines=9> */
.L_x_248:
        /* <DEDUP_REMOVED lines=9> */
.L_x_249:
        /* <DEDUP_REMOVED lines=9> */
.L_x_250:
        /* <DEDUP_REMOVED lines=9> */
.L_x_251:
        /* <DEDUP_REMOVED lines=9> */
.L_x_252:
        /* <DEDUP_REMOVED lines=9> */
.L_x_253:
        /* <DEDUP_REMOVED lines=9> */
.L_x_254:
        /* <DEDUP_REMOVED lines=9> */
.L_x_255:
        /* <DEDUP_REMOVED lines=9> */
.L_x_256:
        /* <DEDUP_REMOVED lines=9> */
.L_x_257:
        /* <DEDUP_REMOVED lines=9> */
.L_x_258:
        /* <DEDUP_REMOVED lines=9> */
.L_x_259:
        /* <DEDUP_REMOVED lines=9> */
.L_x_260:
        /* <DEDUP_REMOVED lines=9> */
.L_x_261:
        /* <DEDUP_REMOVED lines=9> */
.L_x_262:
        /* <DEDUP_REMOVED lines=9> */
.L_x_263:
        /* <DEDUP_REMOVED lines=9> */
.L_x_264:
        /* <DEDUP_REMOVED lines=9> */
.L_x_265:
        /* <DEDUP_REMOVED lines=9> */
.L_x_266:
        /* <DEDUP_REMOVED lines=9> */
.L_x_267:
        /* <DEDUP_REMOVED lines=9> */
.L_x_268:
        /* <DEDUP_REMOVED lines=9> */
.L_x_269:
        /* <DEDUP_REMOVED lines=9> */
.L_x_270:
        /* <DEDUP_REMOVED lines=9> */
.L_x_271:
[----:B------:R-:W1:Y:S01]  /*8030*/  SYNCS.PHASECHK.TRANS64.TRYWAIT P0, [R6+URZ], R3 ;  /* 0x00000003060075a7 */ /* 0x000e62000800017f */
[----:B------:R-:W-:-:S05]  /*8040*/  VIADD R0, R0, 0x1 ;  /* 0x0000000100007836 */ /* 0x000fca0000000000 */
[----:B------:R-:W-:-:S04]  /*8050*/  ISETP.NE.AND P1, PT, R0, 0x25, PT ;  /* 0x000000250000780c */ /* 0x000fc80003f25270 */
[----:B------:R-:W-:Y:S02]  /*8060*/  SEL R2, RZ, 0x1, P1 ;  /* 0x00000001ff027807 */ /* 0x000fe40000800000 */
[----:B------:R-:W-:Y:S02]  /*8070*/  SEL R0, R0, RZ, P1 ;  /* 0x000000ff00007207 */ /* 0x000fe40000800000 */
[----:B------:R-:W-:Y:S01]  /*8080*/  LOP3.LUT R2, R9, R2, RZ, 0x3c, !PT ;  /* 0x0000000209027212 */ /* 0x000fe200078e3cff */
[----:B-1----:R-:W-:Y:S06]  /*8090*/  @!P0 BRA `(.L_x_226) ;  /* 0x0000000c008c8947 */ /* 0x002fec0003800000 */
.L_x_272:
[----:B------:R-:W-:Y:S01]  /*80a0*/  IMAD R5, R0, 0x8, R5 ;  /* 0x0000000800057824 */ /* 0x000fe200078e0205 */
[----:B------:R-:W-:-:S07]  /*80b0*/  SHF.L.U32 R0, R2, 0x1f, RZ ;  /* 0x0000001f02007819 */ /* 0x000fce00000006ff */
.L_x_227:
[----:B--2---:R2:W3:Y:S02]  /*80c0*/  SYNCS.PHASECHK.TRANS64.TRYWAIT P0, [R5+URZ], R0 ;  /* 0x00000000050075a7 */ /* 0x0044e4000800017f */
[----:B---3--:R-:W-:Y:S05]  /*80d0*/  @!P0 NANOSLEEP.SYNCS 0x989680 ;  /* 0x009896800000895d */ /* 0x008fea0003900000 */
[----:B------:R-:W3:Y:S02]  /*80e0*/  @!P0 SYNCS.PHASECHK.TRANS64 P0, [R5+URZ], R0 ;  /* 0x00000000050085a7 */ /* 0x000ee4000800007f */
[----:B---3--:R-:W-:Y:S05]  /*80f0*/  @!P0 BRA `(.L_x_227) ;  /* 0xfffffffc00f08947 */ /* 0x008fea000383ffff */
.L_x_189:
[----:B------:R-:W-:Y:S05]  /*8100*/  BSYNC B0 ;  /* 0x0000000000007941 */ /* 0x000fea0003800000 */
.L_x_188:
[----:B------:R-:W-:Y:S05]  /*8110*/  EXIT ;  /* 0x000000000000794d */ /* 0x000fea0003800000 */
.L_x_20:
[----:B-1----:R-:W-:-:S04]  /*8120*/  IMAD.U32 R3, RZ, RZ, UR43 ;  /* 0x0000002bff037e24 */ /* 0x002fc8000f8e00ff */
[----:B------:R1:W2:Y:S03]  /*8130*/  SYNCS.PHASECHK.TRANS64.TRYWAIT P0, [R3+URZ+-0x8], R0 ;  /* 0xfffff800030075a7 */ /* 0x0002a6000800017f */
[----:B--2---:R-:W-:Y:S05]  /*8140*/  @!P0 NANOSLEEP.SYNCS 0x989680 ;  /* 0x009896800000895d */ /* 0x004fea0003900000 */
[----:B------:R-:W2:Y:S02]  /*8150*/  @!P0 SYNCS.PHASECHK.TRANS64 P0, [R3+URZ+-0x8], R0 ;  /* 0xfffff800030085a7 */ /* 0x000ea4000800007f */
[----:B--2---:R-:W-:Y:S05]  /*8160*/  @!P0 BRA `(.L_x_20) ;  /* 0xfffffffc00ec8947 */ /* 0x004fea000383ffff */
[----:B------:R-:W-:Y:S05]  /*8170*/  BRA `(.L_x_228) ;  /* 0xffffff9800ac7947 */ /* 0x000fea000383ffff */
.L_x_25:
[----:B--2---:R2:W3:Y:S02]  /*8180*/  SYNCS.PHASECHK.TRANS64.TRYWAIT P1, [R3+URZ], R0 ;  /* 0x00000000030075a7 */ /* 0x0044e4000802017f */
[----:B---3--:R-:W-:Y:S05]  /*8190*/  @!P1 NANOSLEEP.SYNCS 0x989680 ;  /* 0x009896800000995d */ /* 0x008fea0003900000 */
[----:B------:R-:W3:Y:S02]  /*81a0*/  @!P1 SYNCS.PHASECHK.TRANS64 P1, [R3+URZ], R0 ;  /* 0x00000000030095a7 */ /* 0x000ee4000802007f */
[----:B---3--:R-:W-:Y:S05]  /*81b0*/  @!P1 BRA `(.L_x_25) ;  /* 0xfffffffc00f09947 */ /* 0x008fea000383ffff */
[----:B------:R-:W-:Y:S05]  /*81c0*/  BRA `(.L_x_24) ;  /* 0xffffff9c001c7947 */ /* 0x000fea000383ffff */
.L_x_30:
[----:B--2---:R-:W-:-:S04]  /*81d0*/  IMAD.U32 R5, RZ, RZ, UR4 ;  /* 0x00000004ff057e24 */ /* 0x004fc8000f8e00ff */
[----:B------:R2:W3:Y:S03]  /*81e0*/  SYNCS.PHASECHK.TRANS64.TRYWAIT P1, [R5+URZ], R4 ;  /* 0x00000004050075a7 */ /* 0x0004e6000802017f */
[----:B---3--:R-:W-:Y:S05]  /*81f0*/  @!P1 NANOSLEEP.SYNCS 0x989680 ;  /* 0x009896800000995d */ /* 0x008fea0003900000 */
[----:B------:R-:W3:Y:S02]  /*8200*/  @!P1 SYNCS.PHASECHK.TRANS64 P1, [R5+URZ], R4 ;  /* 0x00000004050095a7 */ /* 0x000ee4000802007f */
[----:B---3--:R-:W-:Y:S05]  /*8210*/  @!P1 BRA `(.L_x_30) ;  /* 0xfffffffc00ec9947 */ /* 0x008fea000383ffff */
[----:B------:R-:W-:Y:S05]  /*8220*/  BRA `(.L_x_29) ;  /* 0xffffff9c00787947 */ /* 0x000fea000383ffff */
.L_x_38:
[----:B0-----:R-:W-:-:S04]  /*8230*/  IMAD.U32 R3, RZ, RZ, UR43 ;  /* 0x0000002bff037e24 */ /* 0x001fc8000f8e00ff */
[----:B------:R0:W1:Y:S03]  /*8240*/  SYNCS.PHASECHK.TRANS64.TRYWAIT P0, [R3+URZ+0x8], R0 ;  /* 0x00000800030075a7 */ /* 0x000066000800017f */
[----:B-1----:R-:W-:Y:S05]  /*8250*/  @!P0 NANOSLEEP.SYNCS 0x989680 ;  /* 0x009896800000895d */ /* 0x002fea0003900000 */
[----:B------:R-:W1:Y:S02]  /*8260*/  @!P0 SYNCS.PHASECHK.TRANS64 P0, [R3+URZ+0x8], R0 ;  /* 0x00000800030085a7 */ /* 0x000e64000800007f */
[----:B-1----:R-:W-:Y:S05]  /*8270*/  @!P0 BRA `(.L_x_38) ;  /* 0xfffffffc00ec8947 */ /* 0x002fea000383ffff */
[----:B------:R-:W-:Y:S05]  /*8280*/  BRA `(.L_x_229) ;  /* 0xffffffa000787947 */ /* 0x000fea000383ffff */
.L_x_175:
[----:B------:R-:W-:Y:S01]  /*8290*/  BSSY B1, `(.L_x_230) ;  /* 0x0000006000017945 */ /* 0x000fe20003800000 */
[----:B------:R-:W-:-:S07]  /*82a0*/  IMAD.MOV.U32 R15, RZ, RZ, -0x1 ;  /* 0xffffffffff0f7424 */ /* 0x000fce00078e00ff */
[----:B-----5:R-:W-:Y:S05]  /*82b0*/  WARPSYNC.COLLECTIVE R15, `(.L_x_231) ;  /* 0x000000000f0c7348 */ /* 0x020fea0003c00000 */
[----:B------:R-:W-:Y:S02]  /*82c0*/  ELECT P6, UR62, PT ;  /* 0x00000000003e782f */ /* 0x000fe400038c0000 */
[----:B------:R-:W-:Y:S01]  /*82d0*/  MOV R14, UR62 ;  /* 0x0000003e000e7c02 */ /* 0x000fe20008000f00 */
[----:B-----5:R-:W-:Y:S10]  /*82e0*/  ENDCOLLECTIVE ;  /* 0x000000000000791b */ /* 0x020ff40003800000 */
.L_x_231:
[----:B------:R-:W-:Y:S05]  /*82f0*/  BSYNC B1 ;  /* 0x0000000000017941 */ /* 0x000fea0003800000 */
.L_x_230:
[----:B------:R-:W-:Y:S05]  /*8300*/  BRA `(.L_x_232) ;  /* 0xffffffdc00547947 */ /* 0x000fea000383ffff */
.L_x_178:
[----:B0-----:R0:W1:Y:S02]  /*8310*/  SYNCS.PHASECHK.TRANS64.TRYWAIT P1, [R14+URZ+0x128], R5 ;  /* 0x000128050e0075a7 */ /* 0x001064000802017f */
[----:B-1----:R-:W-:Y:S05]  /*8320*/  @!P1 NANOSLEEP.SYNCS 0x989680 ;  /* 0x009896800000995d */ /* 0x002fea0003900000 */
[----:B------:R-:W1:Y:S02]  /*8330*/  @!P1 SYNCS.PHASECHK.TRANS64 P1, [R14+URZ+0x128], R5 ;  /* 0x000128050e0095a7 */ /* 0x000e64000802007f */
[----:B-1----:R-:W-:Y:S05]  /*8340*/  @!P1 BRA `(.L_x_178) ;  /* 0xfffffffc00f09947 */ /* 0x002fea000383ffff */
[----:B------:R-:W-:Y:S05]  /*8350*/  BRA `(.L_x_233) ;  /* 0xffffffdc00887947 */ /* 0x000fea000383ffff */
.L_x_187:
[----:B------:R-:W-:Y:S01]  /*8360*/  BSSY B0, `(.L_x_234) ;  /* 0x0000006000007945 */ /* 0x000fe20003800000 */
[----:B------:R-:W-:-:S07]  /*8370*/  IMAD.MOV.U32 R15, RZ, RZ, -0x1 ;  /* 0xffffffffff0f7424 */ /* 0x000fce00078e00ff */
[----:B-----5:R-:W-:Y:S05]  /*8380*/  WARPSYNC.COLLECTIVE R15, `(.L_x_235) ;  /* 0x000000000f0c7348 */ /* 0x020fea0003c00000 */
[----:B------:R-:W-:Y:S02]  /*8390*/  ELECT P6, UR62, PT ;  /* 0x00000000003e782f */ /* 0x000fe400038c0000 */
[----:B------:R-:W-:Y:S01]  /*83a0*/  MOV R14, UR62 ;  /* 0x0000003e000e7c02 */ /* 0x000fe20008000f00 */
[----:B-----5:R-:W-:Y:S10]  /*83b0*/  ENDCOLLECTIVE ;  /* 0x000000000000791b */ /* 0x020ff40003800000 */
.L_x_235:
[----:B------:R-:W-:Y:S05]  /*83c0*/  BSYNC B0 ;  /* 0x0000000000007941 */ /* 0x000fea0003800000 */
.L_x_234:
[----:B------:R-:W-:Y:S05]  /*83d0*/  BRA `(.L_x_236) ;  /* 0xffffffe400f87947 */ /* 0x000fea000383ffff */
.L_x_191:
[----:B0-----:R0:W1:Y:S02]  /*83e0*/  SYNCS.PHASECHK.TRANS64.TRYWAIT P0, [R7+URZ], R2 ;  /* 0x00000002070075a7 */ /* 0x001064000800017f */
[----:B-1----:R-:W-:Y:S05]  /*83f0*/  @!P0 NANOSLEEP.SYNCS 0x989680 ;  /* 0x009896800000895d */ /* 0x002fea0003900000 */
[----:B------:R-:W1:Y:S02]  /*8400*/  @!P0 SYNCS.PHASECHK.TRANS64 P0, [R7+URZ], R2 ;  /* 0x00000002070085a7 */ /* 0x000e64000800007f */
[----:B-1----:R-:W-:Y:S05]  /*8410*/  @!P0 BRA `(.L_x_191) ;  /* 0xfffffffc00f08947 */ /* 0x002fea000383ffff */
[----:B------:R-:W-:Y:S05]  /*8420*/  BRA `(.L_x_237) ;  /* 0xffffffe800387947 */ /* 0x000fea000383ffff */
.L_x_192:
[----:B0-----:R0:W1:Y:S02]  /*8430*/  SYNCS.PHASECHK.TRANS64.TRYWAIT P0, [R6+URZ], R3 ;  /* 0x00000003060075a7 */ /* 0x001064000800017f */
[----:B-1----:R-:W-:Y:S05]  /*8440*/  @!P0 NANOSLEEP.SYNCS 0x989680 ;  /* 0x009896800000895d */ /* 0x002fea0003900000 */
[----:B------:R-:W1:Y:S02]  /*8450*/  @!P0 SYNCS.PHASECHK.TRANS64 P0, [R6+URZ], R3 ;  /* 0x00000003060085a7 */ /* 0x000e64000800007f */
[----:B-1----:R-:W-:Y:S05]  /*8460*/  @!P0 BRA `(.L_x_192) ;  /* 0xfffffffc00f08947 */ /* 0x002fea000383ffff */
[----:B------:R-:W-:Y:S05]  /*8470*/  BRA `(.L_x_238) ;  /* 0xffffffe800487947 */ /* 0x000fea000383ffff */
.L_x_193:
[----:B0-----:R0:W1:Y:S02]  /*8480*/  SYNCS.PHASECHK.TRANS64.TRYWAIT P0, [R7+URZ], R4 ;  /* 0x00000004070075a7 */ /* 0x001064000800017f */
[----:B-1----:R-:W-:Y:S05]  /*8490*/  @!P0 NANOSLEEP.SYNCS 0x989680 ;  /* 0x009896800000895d */ /* 0x002fea0003900000 */
[----:B------:R-:W1:Y:S02]  /*84a0*/  @!P0 SYNCS.PHASECHK.TRANS64 P0, [R7+URZ], R4 ;  /* 0x00000004070085a7 */ /* 0x000e64000800007f */
[----:B-1----:R-:W-:Y:S05]  /*84b0*/  @!P0 BRA `(.L_x_193) ;  /* 0xfffffffc00f08947 */ /* 0x002fea000383ffff */
[----:B------:R-:W-:Y:S05]  /*84c0*/  BRA `(.L_x_239) ;  /* 0xffffffe800587947 */ /* 0x000fea000383ffff */
.L_x_194:
[----:B0-----:R0:W1:Y:S02]  /*84d0*/  SYNCS.PHASECHK.TRANS64.TRYWAIT P0, [R6+URZ], R3 ;  /* 0x00000003060075a7 */ /* 0x001064000800017f */
[----:B-1----:R-:W-:Y:S05]  /*84e0*/  @!P0 NANOSLEEP.SYNCS 0x989680 ;  /* 0x009896800000895d */ /* 0x002fea0003900000 */
[----:B------:R-:W1:Y:S02]  /*84f0*/  @!P0 SYNCS.PHASECHK.TRANS64 P0, [R6+URZ], R3 ;  /* 0x00000003060085a7 */ /* 0x000e64000800007f */
[----:B-1----:R-:W-:Y:S05]  /*8500*/  @!P0 BRA `(.L_x_194) ;  /* 0xfffffffc00f08947 */ /* 0x002fea000383ffff */
[----:B------:R-:W-:Y:S05]  /*8510*/  BRA `(.L_x_240) ;  /* 0xffffffe800687947 */ /* 0x000fea000383ffff */
.L_x_195:
[----:B0-----:R0:W1:Y:S02]  /*8520*/  SYNCS.PHASECHK.TRANS64.TRYWAIT P0, [R7+URZ], R4 ;  /* 0x00000004070075a7 */ /* 0x001064000800017f */
[----:B-1----:R-:W-:Y:S05]  /*8530*/  @!P0 NANOSLEEP.SYNCS 0x989680 ;  /* 0x009896800000895d */ /* 0x002fea0003900000 */
[----:B------:R-:W1:Y:S02]  /*8540*/  @!P0 SYNCS.PHASECHK.TRANS64 P0, [R7+URZ], R4 ;  /* 0x00000004070085a7 */ /* 0x000e64000800007f */
[----:B-1----:R-:W-:Y:S05]  /*8550*/  @!P0 BRA `(.L_x_195) ;  /* 0xfffffffc00f08947 */ /* 0x002fea000383ffff */
[----:B------:R-:W-:Y:S05]  /*8560*/  BRA `(.L_x_241) ;  /* 0xffffffe800787947 */ /* 0x000fea000383ffff */
.L_x_196:
[----:B0-----:R0:W1:Y:S02]  /*8570*/  SYNCS.PHASECHK.TRANS64.TRYWAIT P0, [R6+URZ], R3 ;  /* 0x00000003060075a7 */ /* 0x001064000800017f */
[----:B-1----:R-:W-:Y:S05]  /*8580*/  @!P0 NANOSLEEP.SYNCS 0x989680 ;  /* 0x009896800000895d */ /* 0x002fea0003900000 */
[----:B------:R-:W1:Y:S02]  /*8590*/  @!P0 SYNCS.PHASECHK.TRANS64 P0, [R6+URZ], R3 ;  /* 0x00000003060085a7 */ /* 0x000e64000800007f */
[----:B-1----:R-:W-:Y:S05]  /*85a0*/  @!P0 BRA `(.L_x_196) ;  /* 0xfffffffc00f08947 */ /* 0x002fea000383ffff */
[----:B------:R-:W-:Y:S05]  /*85b0*/  BRA `(.L_x_242) ;  /* 0xffffffe800887947 */ /* 0x000fea000383ffff */
.L_x_197:
[----:B0-----:R0:W1:Y:S02]  /*85c0*/  SYNCS.PHASECHK.TRANS64.TRYWAIT P0, [R7+URZ], R4 ;  /* 0x00000004070075a7 */ /* 0x001064000800017f */
[----:B-1----:R-:W-:Y:S05]  /*85d0*/  @!P0 NANOSLEEP.SYNCS 0x989680 ;  /* 0x009896800000895d */ /* 0x002fea0003900000 */
[----:B------:R-:W1:Y:S02]  /*85e0*/  @!P0 SYNCS.PHASECHK.TRANS64 P0, [R7+URZ], R4 ;  /* 0x00000004070085a7 */ /* 0x000e64000800007f */
[----:B-1----:R-:W-:Y:S05]  /*85f0*/  @!P0 BRA `(.L_x_197) ;  /* 0xfffffffc00f08947 */ /* 0x002fea000383ffff */
[----:B------:R-:W-:Y:S05]  /*8600*/  BRA `(.L_x_243) ;  /* 0xffffffe800987947 */ /* 0x000fea000383ffff */
.L_x_198:
[----:B0-----:R0:W1:Y:S02]  /*8610*/  SYNCS.PHASECHK.TRANS64.TRYWAIT P0, [R6+URZ], R3 ;  /* 0x00000003060075a7 */ /* 0x001064000800017f */
[----:B-1----:R-:W-:Y:S05]  /*8620*/  @!P0 NANOSLEEP.SYNCS 0x989680 ;  /* 0x009896800000895d */ /* 0x002fea0003900000 */
[----:B------:R-:W1:Y:S02]  /*8630*/  @!P0 SYNCS.PHASECHK.TRANS64 P0, [R6+URZ], R3 ;  /* 0x00000003060085a7 */ /* 0x000e64000800007f */
[----:B-1----:R-:W-:Y:S05]  /*8640*/  @!P0 BRA `(.L_x_198) ;  /* 0xfffffffc00f08947 */ /* 0x002fea000383ffff */
[----:B------:R-:W-:Y:S05]  /*8650*/  BRA `(.L_x_244) ;  /* 0xffffffe800a87947 */ /* 0x000fea000383ffff */
.L_x_199:
[----:B0-----:R0:W1:Y:S02]  /*8660*/  SYNCS.PHASECHK.TRANS64.TRYWAIT P0, [R7+URZ], R4 ;  /* 0x00000004070075a7 */ /* 0x001064000800017f */
[----:B-1----:R-:W-:Y:S05]  /*8670*/  @!P0 NANOSLEEP.SYNCS 0x989680 ;  /* 0x009896800000895d */ /* 0x002fea0003900000 */
[----:B------:R-:W1:Y:S02]  /*8680*/  @!P0 SYNCS.PHASECHK.TRANS64 P0, [R7+URZ], R4 ;  /* 0x00000004070085a7 */ /* 0x000e64000800007f */
[----:B-1----:R-:W-:Y:S05]  /*8690*/  @!P0 BRA `(.L_x_199) ;  /* 0xfffffffc00f08947 */ /* 0x002fea000383ffff */
[----:B------:R-:W-:Y:S05]  /*86a0*/  BRA `(.L_x_245) ;  /* 0xffffffe800b87947 */ /* 0x000fea000383ffff */
.L_x_200:
[----:B0-----:R0:W1:Y:S02]  /*86b0*/  SYNCS.PHASECHK.TRANS64.TRYWAIT P0, [R6+URZ], R3 ;  /* 0x00000003060075a7 */ /* 0x001064000800017f */
[----:B-1----:R-:W-:Y:S05]  /*86c0*/  @!P0 NANOSLEEP.SYNCS 0x989680 ;  /* 0x009896800000895d */ /* 0x002fea0003900000 */
[----:B------:R-:W1:Y:S02]  /*86d0*/  @!P0 SYNCS.PHASECHK.TRANS64 P0, [R6+URZ], R3 ;  /* 0x00000003060085a7 */ /* 0x000e64000800007f */
[----:B-1----:R-:W-:Y:S05]  /*86e0*/  @!P0 BRA `(.L_x_200) ;  /* 0xfffffffc00f08947 */ /* 0x002fea000383ffff */
[----:B------:R-:W-:Y:S05]  /*86f0*/  BRA `(.L_x_246) ;  /* 0xffffffe800c87947 */ /* 0x000fea000383ffff */
.L_x_201:
[----:B0-----:R0:W1:Y:S02]  /*8700*/  SYNCS.PHASECHK.TRANS64.TRYWAIT P0, [R7+URZ], R4 ;  /* 0x00000004070075a7 */ /* 0x001064000800017f */
[----:B-1----:R-:W-:Y:S05]  /*8710*/  @!P0 NANOSLEEP.SYNCS 0x989680 ;  /* 0x009896800000895d */ /* 0x002fea0003900000 */
[----:B------:R-:W1:Y:S02]  /*8720*/  @!P0 SYNCS.PHASECHK.TRANS64 P0, [R7+URZ], R4 ;  /* 0x00000004070085a7 */ /* 0x000e64000800007f */
[----:B-1----:R-:W-:Y:S05]  /*8730*/  @!P0 BRA `(.L_x_201) ;  /* 0xfffffffc00f08947 */ /* 0x002fea000383ffff */
[----:B------:R-:W-:Y:S05]  /*8740*/  BRA `(.L_x_247) ;  /* 0xffffffe800d87947 */ /* 0x000fea000383ffff */
.L_x_202:
[----:B0-----:R0:W1:Y:S02]  /*8750*/  SYNCS.PHASECHK.TRANS64.TRYWAIT P0, [R6+URZ], R3 ;  /* 0x00000003060075a7 */ /* 0x001064000800017f */
[----:B-1----:R-:W-:Y:S05]  /*8760*/  @!P0 NANOSLEEP.SYNCS 0x989680 ;  /* 0x009896800000895d */ /* 0x002fea0003900000 */
[----:B------:R-:W1:Y:S02]  /*8770*/  @!P0 SYNCS.PHASECHK.TRANS64 P0, [R6+URZ], R3 ;  /* 0x00000003060085a7 */ /* 0x000e64000800007f */
[----:B-1----:R-:W-:Y:S05]  /*8780*/  @!P0 BRA `(.L_x_202) ;  /* 0xfffffffc00f08947 */ /* 0x002fea000383ffff */
[----:B------:R-:W-:Y:S05]  /*8790*/  BRA `(.L_x_248) ;  /* 0xffffffe800e87947 */ /* 0x000fea000383ffff */
.L_x_203:
[----:B0-----:R0:W1:Y:S02]  /*87a0*/  SYNCS.PHASECHK.TRANS64.TRYWAIT P0, [R7+URZ], R4 ;  /* 0x00000004070075a7 */ /* 0x001064000800017f */
[----:B-1----:R-:W-:Y:S05]  /*87b0*/  @!P0 NANOSLEEP.SYNCS 0x989680 ;  /* 0x009896800000895d */ /* 0x002fea0003900000 */
[----:B------:R-:W1:Y:S02]  /*87c0*/  @!P0 SYNCS.PHASECHK.TRANS64 P0, [R7+URZ], R4 ;  /* 0x00000004070085a7 */ /* 0x000e64000800007f */
[----:B-1----:R-:W-:Y:S05]  /*87d0*/  @!P0 BRA `(.L_x_203) ;  /* 0xfffffffc00f08947 */ /* 0x002fea000383ffff */
[----:B------:R-:W-:Y:S05]  /*87e0*/  BRA `(.L_x_249) ;  /* 0xffffffe800f87947 */ /* 0x000fea000383ffff */
.L_x_204:
[----:B0-----:R0:W1:Y:S02]  /*87f0*/  SYNCS.PHASECHK.TRANS64.TRYWAIT P0, [R6+URZ], R3 ;  /* 0x00000003060075a7 */ /* 0x001064000800017f */
[----:B-1----:R-:W-:Y:S05]  /*8800*/  @!P0 NANOSLEEP.SYNCS 0x989680 ;  /* 0x009896800000895d */ /* 0x002fea0003900000 */
[----:B------:R-:W1:Y:S02]  /*8810*/  @!P0 SYNCS.PHASECHK.TRANS64 P0, [R6+URZ], R3 ;  /* 0x00000003060085a7 */ /* 0x000e64000800007f */
[----:B-1----:R-:W-:Y:S05]  /*8820*/  @!P0 BRA `(.L_x_204) ;  /* 0xfffffffc00f08947 */ /* 0x002fea000383ffff */
[----:B------:R-:W-:Y:S05]  /*8830*/  BRA `(.L_x_250) ;  /* 0xffffffec00087947 */ /* 0x000fea000383ffff */
.L_x_205:
[----:B0-----:R0:W1:Y:S02]  /*8840*/  SYNCS.PHASECHK.TRANS64.TRYWAIT P0, [R7+URZ], R4 ;  /* 0x00000004070075a7 */ /* 0x001064000800017f */
[----:B-1----:R-:W-:Y:S05]  /*8850*/  @!P0 NANOSLEEP.SYNCS 0x989680 ;  /* 0x009896800000895d */ /* 0x002fea0003900000 */
[----:B------:R-:W1:Y:S02]  /*8860*/  @!P0 SYNCS.PHASECHK.TRANS64 P0, [R7+URZ], R4 ;  /* 0x00000004070085a7 */ /* 0x000e64000800007f */
[----:B-1----:R-:W-:Y:S05]  /*8870*/  @!P0 BRA `(.L_x_205) ;  /* 0xfffffffc00f08947 */ /* 0x002fea000383ffff */
[----:B------:R-:W-:Y:S05]  /*8880*/  BRA `(.L_x_251) ;  /* 0xffffffec00187947 */ /* 0x000fea000383ffff */
.L_x_206:
[----:B0-----:R0:W1:Y:S02]  /*8890*/  SYNCS.PHASECHK.TRANS64.TRYWAIT P0, [R6+URZ], R3 ;  /* 0x00000003060075a7 */ /* 0x001064000800017f */
[----:B-1----:R-:W-:Y:S05]  /*88a0*/  @!P0 NANOSLEEP.SYNCS 0x989680 ;  /* 0x009896800000895d */ /* 0x002fea0003900000 */
[----:B------:R-:W1:Y:S02]  /*88b0*/  @!P0 SYNCS.PHASECHK.TRANS64 P0, [R6+URZ], R3 ;  /* 0x00000003060085a7 */ /* 0x000e64000800007f */
[----:B-1----:R-:W-:Y:S05]  /*88c0*/  @!P0 BRA `(.L_x_206) ;  /* 0xfffffffc00f08947 */ /* 0x002fea000383ffff */
[----:B------:R-:W-:Y:S05]  /*88d0*/  BRA `(.L_x_252) ;  /* 0xffffffec00287947 */ /* 0x000fea000383ffff */
.L_x_207:
[----:B0-----:R0:W1:Y:S02]  /*88e0*/  SYNCS.PHASECHK.TRANS64.TRYWAIT P0, [R7+URZ], R4 ;  /* 0x00000004070075a7 */ /* 0x001064000800017f */
[----:B-1----:R-:W-:Y:S05]  /*88f0*/  @!P0 NANOSLEEP.SYNCS 0x989680 ;  /* 0x009896800000895d */ /* 0x002fea0003900000 */
[----:B------:R-:W1:Y:S02]  /*8900*/  @!P0 SYNCS.PHASECHK.TRANS64 P0, [R7+URZ], R4 ;  /* 0x00000004070085a7 */ /* 0x000e64000800007f */
[----:B-1----:R-:W-:Y:S05]  /*8910*/  @!P0 BRA `(.L_x_207) ;  /* 0xfffffffc00f08947 */ /* 0x002fea000383ffff */
[----:B------:R-:W-:Y:S05]  /*8920*/  BRA `(.L_x_253) ;  /* 0xffffffec00387947 */ /* 0x000fea000383ffff */
.L_x_208:
[----:B0-----:R0:W1:Y:S02]  /*8930*/  SYNCS.PHASECHK.TRANS64.TRYWAIT P0, [R6+URZ], R3 ;  /* 0x00000003060075a7 */ /* 0x001064000800017f */
[----:B-1----:R-:W-:Y:S05]  /*8940*/  @!P0 NANOSLEEP.SYNCS 0x989680 ;  /* 0x009896800000895d */ /* 0x002fea0003900000 */
[----:B------:R-:W1:Y:S02]  /*8950*/  @!P0 SYNCS.PHASECHK.TRANS64 P0, [R6+URZ], R3 ;  /* 0x00000003060085a7 */ /* 0x000e64000800007f */
[----:B-1----:R-:W-:Y:S05]  /*8960*/  @!P0 BRA `(.L_x_208) ;  /* 0xfffffffc00f08947 */ /* 0x002fea000383ffff */
[----:B------:R-:W-:Y:S05]  /*8970*/  BRA `(.L_x_254) ;  /* 0xffffffec00487947 */ /* 0x000fea000383ffff */
.L_x_209:
[----:B0-----:R0:W1:Y:S02]  /*8980*/  SYNCS.PHASECHK.TRANS64.TRYWAIT P0, [R7+URZ], R4 ;  /* 0x00000004070075a7 */ /* 0x001064000800017f */
[----:B-1----:R-:W-:Y:S05]  /*8990*/  @!P0 NANOSLEEP.SYNCS 0x989680 ;  /* 0x009896800000895d */ /* 0x002fea0003900000 */
[----:B------:R-:W1:Y:S02]  /*89a0*/  @!P0 SYNCS.PHASECHK.TRANS64 P0, [R7+URZ], R4 ;  /* 0x00000004070085a7 */ /* 0x000e64000800007f */
[----:B-1----:R-:W-:Y:S05]  /*89b0*/  @!P0 BRA `(.L_x_209) ;  /* 0xfffffffc00f08947 */ /* 0x002fea000383ffff */
[----:B------:R-:W-:Y:S05]  /*89c0*/  BRA `(.L_x_255) ;  /* 0xffffffec00587947 */ /* 0x000fea000383ffff */
.L_x_210:
[----:B0-----:R0:W1:Y:S02]  /*89d0*/  SYNCS.PHASECHK.TRANS64.TRYWAIT P0, [R6+URZ], R3 ;  /* 0x00000003060075a7 */ /* 0x001064000800017f */
[----:B-1----:R-:W-:Y:S05]  /*89e0*/  @!P0 NANOSLEEP.SYNCS 0x989680 ;  /* 0x009896800000895d */ /* 0x002fea0003900000 */
[----:B------:R-:W1:Y:S02]  /*89f0*/  @!P0 SYNCS.PHASECHK.TRANS64 P0, [R6+URZ], R3 ;  /* 0x00000003060085a7 */ /* 0x000e64000800007f */
[----:B-1----:R-:W-:Y:S05]  /*8a00*/  @!P0 BRA `(.L_x_210) ;  /* 0xfffffffc00f08947 */ /* 0x002fea000383ffff */
[----:B------:R-:W-:Y:S05]  /*8a10*/  BRA `(.L_x_256) ;  /* 0xffffffec00687947 */ /* 0x000fea000383ffff */
.L_x_211:
[----:B0-----:R0:W1:Y:S02]  /*8a20*/  SYNCS.PHASECHK.TRANS64.TRYWAIT P0, [R7+URZ], R4 ;  /* 0x00000004070075a7 */ /* 0x001064000800017f */
[----:B-1----:R-:W-:Y:S05]  /*8a30*/  @!P0 NANOSLEEP.SYNCS 0x989680 ;  /* 0x009896800000895d */ /* 0x002fea0003900000 */
[----:B------:R-:W1:Y:S02]  /*8a40*/  @!P0 SYNCS.PHASECHK.TRANS64 P0, [R7+URZ], R4 ;  /* 0x00000004070085a7 */ /* 0x000e64000800007f */
[----:B-1----:R-:W-:Y:S05]  /*8a50*/  @!P0 BRA `(.L_x_211) ;  /* 0xfffffffc00f08947 */ /* 0x002fea000383ffff */
[----:B------:R-:W-:Y:S05]  /*8a60*/  BRA `(.L_x_257) ;  /* 0xffffffec00787947 */ /* 0x000fea000383ffff */
.L_x_212:
[----:B0-----:R0:W1:Y:S02]  /*8a70*/  SYNCS.PHASECHK.TRANS64.TRYWAIT P0, [R6+URZ], R3 ;  /* 0x00000003060075a7 */ /* 0x001064000800017f */
[----:B-1----:R-:W-:Y:S05]  /*8a80*/  @!P0 NANOSLEEP.SYNCS 0x989680 ;  /* 0x009896800000895d */ /* 0x002fea0003900000 */
[----:B------:R-:W1:Y:S02]  /*8a90*/  @!P0 SYNCS.PHASECHK.TRANS64 P0, [R6+URZ], R3 ;  /* 0x00000003060085a7 */ /* 0x000e64000800007f */
[----:B-1----:R-:W-:Y:S05]  /*8aa0*/  @!P0 BRA `(.L_x_212) ;  /* 0xfffffffc00f08947 */ /* 0x002fea000383ffff */
[----:B------:R-:W-:Y:S05]  /*8ab0*/  BRA `(.L_x_258) ;  /* 0xffffffec00887947 */ /* 0x000fea000383ffff */
.L_x_213:
[----:B0-----:R0:W1:Y:S02]  /*8ac0*/  SYNCS.PHASECHK.TRANS64.TRYWAIT P0, [R7+URZ], R4 ;  /* 0x00000004070075a7 */ /* 0x001064000800017f */
[----:B-1----:R-:W-:Y:S05]  /*8ad0*/  @!P0 NANOSLEEP.SYNCS 0x989680 ;  /* 0x009896800000895d */ /* 0x002fea0003900000 */
[----:B------:R-:W1:Y:S02]  /*8ae0*/  @!P0 SYNCS.PHASECHK.TRANS64 P0, [R7+URZ], R4 ;  /* 0x00000004070085a7 */ /* 0x000e64000800007f */
[----:B-1----:R-:W-:Y:S05]  /*8af0*/  @!P0 BRA `(.L_x_213) ;  /* 0xfffffffc00f08947 */ /* 0x002fea000383ffff */
[----:B------:R-:W-:Y:S05]  /*8b00*/  BRA `(.L_x_259) ;  /* 0xffffffec00987947 */ /* 0x000fea000383ffff */
.L_x_214:
[----:B0-----:R0:W1:Y:S02]  /*8b10*/  SYNCS.PHASECHK.TRANS64.TRYWAIT P0, [R6+URZ], R3 ;  /* 0x00000003060075a7 */ /* 0x001064000800017f */
[----:B-1----:R-:W-:Y:S05]  /*8b20*/  @!P0 NANOSLEEP.SYNCS 0x989680 ;  /* 0x009896800000895d */ /* 0x002fea0003900000 */
[----:B------:R-:W1:Y:S02]  /*8b30*/  @!P0 SYNCS.PHASECHK.TRANS64 P0, [R6+URZ], R3 ;  /* 0x00000003060085a7 */ /* 0x000e64000800007f */
[----:B-1----:R-:W-:Y:S05]  /*8b40*/  @!P0 BRA `(.L_x_214) ;  /* 0xfffffffc00f08947 */ /* 0x002fea000383ffff */
[----:B------:R-:W-:Y:S05]  /*8b50*/  BRA `(.L_x_260) ;  /* 0xffffffec00a87947 */ /* 0x000fea000383ffff */
.L_x_215:
[----:B0-----:R0:W1:Y:S02]  /*8b60*/  SYNCS.PHASECHK.TRANS64.TRYWAIT P0, [R7+URZ], R4 ;  /* 0x00000004070075a7 */ /* 0x001064000800017f */
[----:B-1----:R-:W-:Y:S05]  /*8b70*/  @!P0 NANOSLEEP.SYNCS 0x989680 ;  /* 0x009896800000895d */ /* 0x002fea0003900000 */
[----:B------:R-:W1:Y:S02]  /*8b80*/  @!P0 SYNCS.PHASECHK.TRANS64 P0, [R7+URZ], R4 ;  /* 0x00000004070085a7 */ /* 0x000e64000800007f */
[----:B-1----:R-:W-:Y:S05]  /*8b90*/  @!P0 BRA `(.L_x_215) ;  /* 0xfffffffc00f08947 */ /* 0x002fea000383ffff */
[----:B------:R-:W-:Y:S05]  /*8ba0*/  BRA `(.L_x_261) ;  /* 0xffffffec00b87947 */ /* 0x000fea000383ffff */
.L_x_216:
[----:B0-----:R0:W1:Y:S02]  /*8bb0*/  SYNCS.PHASECHK.TRANS64.TRYWAIT P0, [R6+URZ], R3 ;  /* 0x00000003060075a7 */ /* 0x001064000800017f */
[----:B-1----:R-:W-:Y:S05]  /*8bc0*/  @!P0 NANOSLEEP.SYNCS 0x989680 ;  /* 0x009896800000895d */ /* 0x002fea0003900000 */
[----:B------:R-:W1:Y:S02]  /*8bd0*/  @!P0 SYNCS.PHASECHK.TRANS64 P0, [R6+URZ], R3 ;  /* 0x00000003060085a7 */ /* 0x000e64000800007f */
[----:B-1----:R-:W-:Y:S05]  /*8be0*/  @!P0 BRA `(.L_x_216) ;  /* 0xfffffffc00f08947 */ /* 0x002fea000383ffff */
[----:B------:R-:W-:Y:S05]  /*8bf0*/  BRA `(.L_x_262) ;  /* 0xffffffec00c87947 */ /* 0x000fea000383ffff */
.L_x_217:
[----:B0-----:R0:W1:Y:S02]  /*8c00*/  SYNCS.PHASECHK.TRANS64.TRYWAIT P0, [R7+URZ], R4 ;  /* 0x00000004070075a7 */ /* 0x001064000800017f */
[----:B-1----:R-:W-:Y:S05]  /*8c10*/  @!P0 NANOSLEEP.SYNCS 0x989680 ;  /* 0x009896800000895d */ /* 0x002fea0003900000 */
[----:B------:R-:W1:Y:S02]  /*8c20*/  @!P0 SYNCS.PHASECHK.TRANS64 P0, [R7+URZ], R4 ;  /* 0x00000004070085a7 */ /* 0x000e64000800007f */
[----:B-1----:R-:W-:Y:S05]  /*8c30*/  @!P0 BRA `(.L_x_217) ;  /* 0xfffffffc00f08947 */ /* 0x002fea000383ffff */
[----:B------:R-:W-:Y:S05]  /*8c40*/  BRA `(.L_x_263) ;  /* 0xffffffec00d87947 */ /* 0x000fea000383ffff */
.L_x_218:
[----:B0-----:R0:W1:Y:S02]  /*8c50*/  SYNCS.PHASECHK.TRANS64.TRYWAIT P0, [R6+URZ], R3 ;  /* 0x00000003060075a7 */ /* 0x001064000800017f */
[----:B-1----:R-:W-:Y:S05]  /*8c60*/  @!P0 NANOSLEEP.SYNCS 0x989680 ;  /* 0x009896800000895d */ /* 0x002fea0003900000 */
[----:B------:R-:W1:Y:S02]  /*8c70*/  @!P0 SYNCS.PHASECHK.TRANS64 P0, [R6+URZ], R3 ;  /* 0x00000003060085a7 */ /* 0x000e64000800007f */
[----:B-1----:R-:W-:Y:S05]  /*8c80*/  @!P0 BRA `(.L_x_218) ;  /* 0xfffffffc00f08947 */ /* 0x002fea000383ffff */
[----:B------:R-:W-:Y:S05]  /*8c90*/  BRA `(.L_x_264) ;  /* 0xffffffec00e87947 */ /* 0x000fea000383ffff */
.L_x_219:
[----:B0-----:R0:W1:Y:S02]  /*8ca0*/  SYNCS.PHASECHK.TRANS64.TRYWAIT P0, [R7+URZ], R4 ;  /* 0x00000004070075a7 */ /* 0x001064000800017f */
[----:B-1----:R-:W-:Y:S05]  /*8cb0*/  @!P0 NANOSLEEP.SYNCS 0x989680 ;  /* 0x009896800000895d */ /* 0x002fea0003900000 */
[----:B------:R-:W1:Y:S02]  /*8cc0*/  @!P0 SYNCS.PHASECHK.TRANS64 P0, [R7+URZ], R4 ;  /* 0x00000004070085a7 */ /* 0x000e64000800007f */
[----:B-1----:R-:W-:Y:S05]  /*8cd0*/  @!P0 BRA `(.L_x_219) ;  /* 0xfffffffc00f08947 */ /* 0x002fea000383ffff */
[----:B------:R-:W-:Y:S05]  /*8ce0*/  BRA `(.L_x_265) ;  /* 0xffffffec00f87947 */ /* 0x000fea000383ffff */
.L_x_220:
[----:B0-----:R0:W1:Y:S02]  /*8cf0*/  SYNCS.PHASECHK.TRANS64.TRYWAIT P0, [R6+URZ], R3 ;  /* 0x00000003060075a7 */ /* 0x001064000800017f */
[----:B-1----:R-:W-:Y:S05]  /*8d00*/  @!P0 NANOSLEEP.SYNCS 0x989680 ;  /* 0x009896800000895d */ /* 0x002fea0003900000 */
[----:B------:R-:W1:Y:S02]  /*8d10*/  @!P0 SYNCS.PHASECHK.TRANS64 P0, [R6+URZ], R3 ;  /* 0x00000003060085a7 */ /* 0x000e64000800007f */
[----:B-1----:R-:W-:Y:S05]  /*8d20*/  @!P0 BRA `(.L_x_220) ;  /* 0xfffffffc00f08947 */ /* 0x002fea000383ffff */
[----:B------:R-:W-:Y:S05]  /*8d30*/  BRA `(.L_x_266) ;  /* 0xfffffff000087947 */ /* 0x000fea000383ffff */
.L_x_221:
[----:B0-----:R0:W1:Y:S02]  /*8d40*/  SYNCS.PHASECHK.TRANS64.TRYWAIT P0, [R7+URZ], R4 ;  /* 0x00000004070075a7 */ /* 0x001064000800017f */
[----:B-1----:R-:W-:Y:S05]  /*8d50*/  @!P0 NANOSLEEP.SYNCS 0x989680 ;  /* 0x009896800000895d */ /* 0x002fea0003900000 */
[----:B------:R-:W1:Y:S02]  /*8d60*/  @!P0 SYNCS.PHASECHK.TRANS64 P0, [R7+URZ], R4 ;  /* 0x00000004070085a7 */ /* 0x000e64000800007f */
[----:B-1----:R-:W-:Y:S05]  /*8d70*/  @!P0 BRA `(.L_x_221) ;  /* 0xfffffffc00f08947 */ /* 0x002fea000383ffff */
[----:B------:R-:W-:Y:S05]  /*8d80*/  BRA `(.L_x_267) ;  /* 0xfffffff000187947 */ /* 0x000fea000383ffff */
.L_x_222:
[----:B0-----:R0:W1:Y:S02]  /*8d90*/  SYNCS.PHASECHK.TRANS64.TRYWAIT P0, [R6+URZ], R3 ;  /* 0x00000003060075a7 */ /* 0x001064000800017f */
[----:B-1----:R-:W-:Y:S05]  /*8da0*/  @!P0 NANOSLEEP.SYNCS 0x989680 ;  /* 0x009896800000895d */ /* 0x002fea0003900000 */
[----:B------:R-:W1:Y:S02]  /*8db0*/  @!P0 SYNCS.PHASECHK.TRANS64 P0, [R6+URZ], R3 ;  /* 0x00000003060085a7 */ /* 0x000e64000800007f */
[----:B-1----:R-:W-:Y:S05]  /*8dc0*/  @!P0 BRA `(.L_x_222) ;  /* 0xfffffffc00f08947 */ /* 0x002fea000383ffff */
[----:B------:R-:W-:Y:S05]  /*8dd0*/  BRA `(.L_x_268) ;  /* 0xfffffff000287947 */ /* 0x000fea000383ffff */
.L_x_223:
[----:B0-----:R0:W1:Y:S02]  /*8de0*/  SYNCS.PHASECHK.TRANS64.TRYWAIT P0, [R7+URZ], R4 ;  /* 0x00000004070075a7 */ /* 0x001064000800017f */
[----:B-1----:R-:W-:Y:S05]  /*8df0*/  @!P0 NANOSLEEP.SYNCS 0x989680 ;  /* 0x009896800000895d */ /* 0x002fea0003900000 */
[----:B------:R-:W1:Y:S02]  /*8e00*/  @!P0 SYNCS.PHASECHK.TRANS64 P0, [R7+URZ], R4 ;  /* 0x00000004070085a7 */ /* 0x000e64000800007f */
[----:B-1----:R-:W-:Y:S05]  /*8e10*/  @!P0 BRA `(.L_x_223) ;  /* 0xfffffffc00f08947 */ /* 0x002fea000383ffff */
[----:B------:R-:W-:Y:S05]  /*8e20*/  BRA `(.L_x_269) ;  /* 0xfffffff000387947 */ /* 0x000fea000383ffff */
.L_x_224:
[----:B0-----:R0:W1:Y:S02]  /*8e30*/  SYNCS.PHASECHK.TRANS64.TRYWAIT P0, [R6+URZ], R3 ;  /* 0x00000003060075a7 */ /* 0x001064000800017f */
[----:B-1----:R-:W-:Y:S05]  /*8e40*/  @!P0 NANOSLEEP.SYNCS 0x989680 ;  /* 0x009896800000895d */ /* 0x002fea0003900000 */
[----:B------:R-:W1:Y:S02]  /*8e50*/  @!P0 SYNCS.PHASECHK.TRANS64 P0, [R6+URZ], R3 ;  /* 0x00000003060085a7 */ /* 0x000e64000800007f */
[----:B-1----:R-:W-:Y:S05]  /*8e60*/  @!P0 BRA `(.L_x_224) ;  /* 0xfffffffc00f08947 */ /* 0x002fea000383ffff */
[----:B------:R-:W-:Y:S05]  /*8e70*/  BRA `(.L_x_270) ;  /* 0xfffffff000487947 */ /* 0x000fea000383ffff */
.L_x_225:
[----:B0-----:R0:W1:Y:S02]  /*8e80*/  SYNCS.PHASECHK.TRANS64.TRYWAIT P0, [R7+URZ], R4 ;  /* 0x00000004070075a7 */ /* 0x001064000800017f */
[----:B-1----:R-:W-:Y:S05]  /*8e90*/  @!P0 NANOSLEEP.SYNCS 0x989680 ;  /* 0x009896800000895d */ /* 0x002fea0003900000 */
[----:B------:R-:W1:Y:S02]  /*8ea0*/  @!P0 SYNCS.PHASECHK.TRANS64 P0, [R7+URZ], R4 ;  /* 0x00000004070085a7 */ /* 0x000e64000800007f */
[----:B-1----:R-:W-:Y:S05]  /*8eb0*/  @!P0 BRA `(.L_x_225) ;  /* 0xfffffffc00f08947 */ /* 0x002fea000383ffff */
[----:B------:R-:W-:Y:S05]  /*8ec0*/  BRA `(.L_x_271) ;  /* 0xfffffff000587947 */ /* 0x000fea000383ffff */
.L_x_226:
[----:B-1----:R1:W2:Y:S02]  /*8ed0*/  SYNCS.PHASECHK.TRANS64.TRYWAIT P0, [R6+URZ], R3 ;  /* 0x00000003060075a7 */ /* 0x0022a4000800017f */
[----:B--2---:R-:W-:Y:S05]  /*8ee0*/  @!P0 NANOSLEEP.SYNCS 0x989680 ;  /* 0x009896800000895d */ /* 0x004fea0003900000 */
[----:B------:R-:W2:Y:S02]  /*8ef0*/  @!P0 SYNCS.PHASECHK.TRANS64 P0, [R6+URZ], R3 ;  /* 0x00000003060085a7 */ /* 0x000ea4000800007f */
[----:B--2---:R-:W-:Y:S05]  /*8f00*/  @!P0 BRA `(.L_x_226) ;  /* 0xfffffffc00f08947 */ /* 0x004fea000383ffff */
[----:B------:R-:W-:Y:S05]  /*8f10*/  BRA `(.L_x_272) ;  /* 0xfffffff000607947 */ /* 0x000fea000383ffff */
.L_x_273:
[----:B------:R-:W-:-:S00]  /*8f20*/  BRA `(.L_x_273) ;  /* 0xfffffffc00fc7947 */ /* 0x000fc0000383ffff */
[----:B------:R-:W-:-:S00]  /*8f30*/  NOP ;  /* 0x0000000000007918 */ /* 0x000fc00000000000 */
        /* <DEDUP_REMOVED lines=12> */
.L_x_274:


//--------------------- .nv.global.init           --------------------------
	.section	.nv.global.init,"aw",@progbits
.nv.global.init:
	.type		$str$22,@object
	.size		$str$22,($str$23 - $str$22)
$str$22:
        /*0000*/ 	.byte	0x6b, 0x5f, 0x74, 0x69, 0x6c, 0x65, 0x5f, 0x63, 0x6f, 0x75, 0x6e, 0x74, 0x20, 0x3e, 0x3d, 0x20
        /*0010*/ 	.byte	0x31, 0x00
	.type		$str$23,@object
	.size		$str$23,(__unnamed_1 - $str$23)
$str$23:
        /*0012*/ 	.byte	0x2f, 0x74, 0x6d, 0x70, 0x2f, 0x63, 0x75, 0x74, 0x6c, 0x61, 0x73, 0x73, 0x5f, 0x73, 0x77, 0x65
        /*0022*/ 	.byte	0x65, 0x70, 0x5f, 0x73, 0x72, 0x63, 0x2f, 0x69, 0x6e, 0x63, 0x6c, 0x75, 0x64, 0x65, 0x2f, 0x63
        /*0032*/ 	.byte	0x75, 0x74, 0x6c, 0x61, 0x73, 0x73, 0x2f, 0x67, 0x65, 0x6d, 0x6d, 0x2f, 0x63, 0x6f, 0x6c, 0x6c
        /*0042*/ 	.byte	0x65, 0x63, 0x74, 0x69, 0x76, 0x65, 0x2f, 0x73, 0x6d, 0x39, 0x30, 0x5f, 0x6d, 0x6d, 0x61, 0x5f
        /*0052*/ 	.byte	0x74, 0x6d, 0x61, 0x5f, 0x67, 0x6d, 0x6d, 0x61, 0x5f, 0x73, 0x73, 0x5f, 0x77, 0x61, 0x72, 0x70
        /*0062*/ 	.byte	0x73, 0x70, 0x65, 0x63, 0x69, 0x61, 0x6c, 0x69, 0x7a, 0x65, 0x64, 0x2e, 0x68, 0x70, 0x70, 0x00
	.type		__unnamed_1,@object
	.size		__unnamed_1,(.L_0 - __unnamed_1)
__unnamed_1:
        /*0072*/ 	.byte	0x76, 0x6f, 0x69, 0x64, 0x20, 0x63, 0x75, 0x74, 0x6c, 0x61, 0x73, 0x73, 0x3a, 0x3a, 0x67, 0x65
        /* <DEDUP_REMOVED lines=172> */
        /*0b42*/ 	.byte	0x74, 0x69, 0x74, 0x79, 0x5d, 0x00
.L_0:


//--------------------- .nv.shared._ZN7cutlass13device_kernelINS_4gemm6kernel13GemmUniversalIN4cute5tupleIJiiiiEEENS1_10collective13CollectiveMmaINS1_34MainloopSm90TmaGmmaWarpSpecializedILi37ENS5_IJNS4_1CILi2EEENSA_ILi1EEESC_EEENS1_32KernelTmaWarpSpecializedPingpongEEENS5_IJNSA_ILi64EEENSA_ILi128EEENSA_ILi32EEEEEEaNS5_IJlSC_lEEEaSK_NS4_8TiledMMAINS4_8MMA_AtomIJNS4_4SM904GMMA27MMA_64x128x32_S32S8S8_SS_TNEEEENS4_6LayoutINS5_IJSC_SC_SC_EEENS5_IJNSA_ILi0EEEST_ST_EEEEENS5_IJNS4_10UnderscoreESW_SW_EEEEENS4_13SM90_TMA_LOADENS4_14ComposedLayoutINS4_7SwizzleILi1ELi4ELi3EEENS4_18smem_ptr_flag_bitsILi8EEENSR_INS5_IJNSA_ILi8EEESI_EEENS5_IJSI_SC_EEEEEEEvNS4_8identityENS4_23SM90_TMA_LOAD_MULTICASTES19_vS1A_EENS_8epilogue10collective6detail29Sm90TmaWarpSpecializedAdapterINS1E_15DefaultEpilogueIaSK_SK_NS1D_6thread17LinearCombinationIaLi1EiiLNS1I_9ScaleType4KindE0ELNS_15FloatRoundStyleE2EaEENS1_15EpilogueDefaultEEEEEvvEEEEvNT_6ParamsE --------------------------
	.section	.nv.shared._ZN7cutlass13device_kernelINS_4gemm6kernel13GemmUniversalIN4cute5tupleIJiiiiEEENS1_10collective13CollectiveMmaINS1_34MainloopSm90TmaGmmaWarpSpecializedILi37ENS5_IJNS4_1CILi2EEENSA_ILi1EEESC_EEENS1_32KernelTmaWarpSpecializedPingpongEEENS5_IJNSA_ILi64EEENSA_ILi128EEENSA_ILi32EEEEEEaNS5_IJlSC_lEEEaSK_NS4_8TiledMMAINS4_8MMA_AtomIJNS4_4SM904GMMA27MMA_64x128x32_S32S8S8_SS_TNEEEENS4_6LayoutINS5_IJSC_SC_SC_EEENS5_IJNSA_ILi0EEEST_ST_EEEEENS5_IJNS4_10UnderscoreESW_SW_EEEEENS4_13SM90_TMA_LOADENS4_14ComposedLayoutINS4_7SwizzleILi1ELi4ELi3EEENS4_18smem_ptr_flag_bitsILi8EEENSR_INS5_IJNSA_ILi8EEESI_EEENS5_IJSI_SC_EEEEEEEvNS4_8identityENS4_23SM90_TMA_LOAD_MULTICASTES19_vS1A_EENS_8epilogue10collective6detail29Sm90TmaWarpSpecializedAdapterINS1E_15DefaultEpilogueIaSK_SK_NS1D_6thread17LinearCombinationIaLi1EiiLNS1I_9ScaleType4KindE0ELNS_15FloatRoundStyleE2EaEENS1_15EpilogueDefaultEEEEEvvEEEEvNT_6ParamsE,"aw",@nobits
	.sectionflags	@""
	.align	16
	.zero		1024


//--------------------- .nv.shared.reserved.0     --------------------------
	.section	.nv.shared.reserved.0,"aw",@nobits
	.weak		__nv_reservedSMEM_offset_0_alias
	.size		__nv_reservedSMEM_offset_0_alias, 0, 0
	.other		__nv_reservedSMEM_offset_0_alias,@"STO_CUDA_RESERVED_SHARED STV_DEFAULT"
__nv_reservedSMEM_offset_0_alias:
	.zero		0


//--------------------- .nv.global                --------------------------
	.section	.nv.global,"aw",@nobits
.nv.global:
	.type		_ZN40_INTERNAL_933ad731_4_k_cu_f8d09a20_214164cute1_E,@object
	.size		_ZN40_INTERNAL_933ad731_4_k_cu_f8d09a20_214164cute1_E,(_ZN40_INTERNAL_933ad731_4_k_cu_f8d09a20_214164cuda3std3__45__cpo6cbeginE - _ZN40_INTERNAL_933ad731_4_k_cu_f8d09a20_214164cute1_E)
_ZN40_INTERNAL_933ad731_4_k_cu_f8d09a20_214164cute1_E:
	.zero		1
	.type		_ZN40_INTERNAL_933ad731_4_k_cu_f8d09a20_214164cuda3std3__45__cpo6cbeginE,@object
	.size		_ZN40_INTERNAL_933ad731_4_k_cu_f8d09a20_214164cuda3std3__45__cpo6cbeginE,(_ZN40_INTERNAL_933ad731_4_k_cu_f8d09a20_214164cuda3std3__48in_placeE - _ZN40_INTERNAL_933ad731_4_k_cu_f8d09a20_214164cuda3std3__45__cpo6cbeginE)
_ZN40_INTERNAL_933ad731_4_k_cu_f8d09a20_214164cuda3std3__45__cpo6cbeginE:
	.zero		1
	.type		_ZN40_INTERNAL_933ad731_4_k_cu_f8d09a20_214164cuda3std3__48in_placeE,@object
	.size		_ZN40_INTERNAL_933ad731_4_k_cu_f8d09a20_214164cuda3std3__48in_placeE,(_ZN40_INTERNAL_933ad731_4_k_cu_f8d09a20_214164cuda3std6ranges3__45__cpo9iter_moveE - _ZN40_INTERNAL_933ad731_4_k_cu_f8d09a20_214164cuda3std3__48in_placeE)
_ZN40_INTERNAL_933ad731_4_k_cu_f8d09a20_214164cuda3std3__48in_placeE:
	.zero		1
	.type		_ZN40_INTERNAL_933ad731_4_k_cu_f8d09a20_214164cuda3std6ranges3__45__cpo9iter_moveE,@object
	.size		_ZN40_INTERNAL_933ad731_4_k_cu_f8d09a20_214164cuda3std6ranges3__45__cpo9iter_moveE,(_ZN40_INTERNAL_933ad731_4_k_cu_f8d09a20_214164cuda3std3__45__cpo5beginE - _ZN40_INTERNAL_933ad731_4_k_cu_f8d09a20_214164cuda3std6ranges3__45__cpo9iter_moveE)
_ZN40_INTERNAL_933ad731_4_k_cu_f8d09a20_214164cuda3std6ranges3__45__cpo9iter_moveE:
	.zero		1
	.type		_ZN40_INTERNAL_933ad731_4_k_cu_f8d09a20_214164cuda3std3__45__cpo5beginE,@object
	.size		_ZN40_INTERNAL_933ad731_4_k_cu_f8d09a20_214164cuda3std3__45__cpo5beginE,(_ZN40_INTERNAL_933ad731_4_k_cu_f8d09a20_214164cuda3std3__442_GLOBAL__N__933ad731_4_k_cu_f8d09a20_214166ignoreE - _ZN40_INTERNAL_933ad731_4_k_cu_f8d09a20_214164cuda3std3__45__cpo5beginE)
_ZN40_INTERNAL_933ad731_4_k_cu_f8d09a20_214164cuda3std3__45__cpo5beginE:
	.zero		1
	.type		_ZN40_INTERNAL_933ad731_4_k_cu_f8d09a20_214164cuda3std3__442_GLOBAL__N__933ad731_4_k_cu_f8d09a20_214166ignoreE,@object
	.size		_ZN40_INTERNAL_933ad731_4_k_cu_f8d09a20_214164cuda3std3__442_GLOBAL__N__933ad731_4_k_cu_f8d09a20_214166ignoreE,(_ZN40_INTERNAL_933ad731_4_k_cu_f8d09a20_214164cute7productE - _ZN40_INTERNAL_933ad731_4_k_cu_f8d09a20_214164cuda3std3__442_GLOBAL__N__933ad731_4_k_cu_f8d09a20_214166ignoreE)
_ZN40_INTERNAL_933ad731_4_k_cu_f8d09a20_214164cuda3std3__442_GLOBAL__N__933ad731_4_k_cu_f8d09a20_214166ignoreE:
	.zero		1
	.type		_ZN40_INTERNAL_933ad731_4_k_cu_f8d09a20_214164cute7productE,@object
	.size		_ZN40_INTERNAL_933ad731_4_k_cu_f8d09a20_214164cute7productE,(_ZN40_INTERNAL_933ad731_4_k_cu_f8d09a20_214164cuda3std3__45__cpo3endE - _ZN40_INTERNAL_933ad731_4_k_cu_f8d09a20_214164cute7productE)
_ZN40_INTERNAL_933ad731_4_k_cu_f8d09a20_214164cute7productE:
	.zero		1
	.type		_ZN40_INTERNAL_933ad731_4_k_cu_f8d09a20_214164cuda3std3__45__cpo3endE,@object
	.size		_ZN40_INTERNAL_933ad731_4_k_cu_f8d09a20_214164cuda3std3__45__cpo3endE,(_ZN40_INTERNAL_933ad731_4_k_cu_f8d09a20_214164cuda3std3__419piecewise_constructE - _ZN40_INTERNAL_933ad731_4_k_cu_f8d09a20_214164cuda3std3__45__cpo3endE)
_ZN40_INTERNAL_933ad731_4_k_cu_f8d09a20_214164cuda3std3__45__cpo3endE:
	.zero		1
	.type		_ZN40_INTERNAL_933ad731_4_k_cu_f8d09a20_214164cuda3std3__419piecewise_constructE,@object
	.size		_ZN40_INTERNAL_933ad731_4_k_cu_f8d09a20_214164cuda3std3__419piecewise_constructE,(_ZN40_INTERNAL_933ad731_4_k_cu_f8d09a20_214164cuda3std3__45__cpo4cendE - _ZN40_INTERNAL_933ad731_4_k_cu_f8d09a20_214164cuda3std3__419piecewise_constructE)
_ZN40_INTERNAL_933ad731_4_k_cu_f8d09a20_214164cuda3std3__419piecewise_constructE:
	.zero		1
	.type		_ZN40_INTERNAL_933ad731_4_k_cu_f8d09a20_214164cuda3std3__45__cpo4cendE,@object
	.size		_ZN40_INTERNAL_933ad731_4_k_cu_f8d09a20_214164cuda3std3__45__cpo4cendE,(_ZN40_INTERNAL_933ad731_4_k_cu_f8d09a20_214164cuda3std6ranges3__45__cpo4swapE - _ZN40_INTERNAL_933ad731_4_k_cu_f8d09a20_214164cuda3std3__45__cpo4cendE)
_ZN40_INTERNAL_933ad731_4_k_cu_f8d09a20_214164cuda3std3__45__cpo4cendE:
	.zero		1
	.type		_ZN40_INTERNAL_933ad731_4_k_cu_f8d09a20_214164cuda3std6ranges3__45__cpo4swapE,@object
	.size		_ZN40_INTERNAL_933ad731_4_k_cu_f8d09a20_214164cuda3std6ranges3__45__cpo4swapE,(.L_8 - _ZN40_INTERNAL_933ad731_4_k_cu_f8d09a20_214164cuda3std6ranges3__45__cpo4swapE)
_ZN40_INTERNAL_933ad731_4_k_cu_f8d09a20_214164cuda3std6ranges3__45__cpo4swapE:
	.zero		1
.L_8:


//--------------------- .nv.constant0._ZN7cutlass13device_kernelINS_4gemm6kernel13GemmUniversalIN4cute5tupleIJiiiiEEENS1_10collective13CollectiveMmaINS1_34MainloopSm90TmaGmmaWarpSpecializedILi37ENS5_IJNS4_1CILi2EEENSA_ILi1EEESC_EEENS1_32KernelTmaWarpSpecializedPingpongEEENS5_IJNSA_ILi64EEENSA_ILi128EEENSA_ILi32EEEEEEaNS5_IJlSC_lEEEaSK_NS4_8TiledMMAINS4_8MMA_AtomIJNS4_4SM904GMMA27MMA_64x128x32_S32S8S8_SS_TNEEEENS4_6LayoutINS5_IJSC_SC_SC_EEENS5_IJNSA_ILi0EEEST_ST_EEEEENS5_IJNS4_10UnderscoreESW_SW_EEEEENS4_13SM90_TMA_LOADENS4_14ComposedLayoutINS4_7SwizzleILi1ELi4ELi3EEENS4_18smem_ptr_flag_bitsILi8EEENSR_INS5_IJNSA_ILi8EEESI_EEENS5_IJSI_SC_EEEEEEEvNS4_8identityENS4_23SM90_TMA_LOAD_MULTICASTES19_vS1A_EENS_8epilogue10collective6detail29Sm90TmaWarpSpecializedAdapterINS1E_15DefaultEpilogueIaSK_SK_NS1D_6thread17LinearCombinationIaLi1EiiLNS1I_9ScaleType4KindE0ELNS_15FloatRoundStyleE2EaEENS1_15EpilogueDefaultEEEEEvvEEEEvNT_6ParamsE --------------------------
	.section	.nv.constant0._ZN7cutlass13device_kernelINS_4gemm6kernel13GemmUniversalIN4cute5tupleIJiiiiEEENS1_10collective13CollectiveMmaINS1_34MainloopSm90TmaGmmaWarpSpecializedILi37ENS5_IJNS4_1CILi2EEENSA_ILi1EEESC_EEENS1_32KernelTmaWarpSpecializedPingpongEEENS5_IJNSA_ILi64EEENSA_ILi128EEENSA_ILi32EEEEEEaNS5_IJlSC_lEEEaSK_NS4_8TiledMMAINS4_8MMA_AtomIJNS4_4SM904GMMA27MMA_64x128x32_S32S8S8_SS_TNEEEENS4_6LayoutINS5_IJSC_SC_SC_EEENS5_IJNSA_ILi0EEEST_ST_EEEEENS5_IJNS4_10UnderscoreESW_SW_EEEEENS4_13SM90_TMA_LOADENS4_14ComposedLayoutINS4_7SwizzleILi1ELi4ELi3EEENS4_18smem_ptr_flag_bitsILi8EEENSR_INS5_IJNSA_ILi8EEESI_EEENS5_IJSI_SC_EEEEEEEvNS4_8identityENS4_23SM90_TMA_LOAD_MULTICASTES19_vS1A_EENS_8epilogue10collective6detail29Sm90TmaWarpSpecializedAdapterINS1E_15DefaultEpilogueIaSK_SK_NS1D_6thread17LinearCombinationIaLi1EiiLNS1I_9ScaleType4KindE0ELNS_15FloatRoundStyleE2EaEENS1_15EpilogueDefaultEEEEEvvEEEEvNT_6ParamsE,"a",@progbits
	.sectionflags	@""
	.align	4
.nv.constant0._ZN7cutlass13device_kernelINS_4gemm6kernel13GemmUniversalIN4cute5tupleIJiiiiEEENS1_10collective13CollectiveMmaINS1_34MainloopSm90TmaGmmaWarpSpecializedILi37ENS5_IJNS4_1CILi2EEENSA_ILi1EEESC_EEENS1_32KernelTmaWarpSpecializedPingpongEEENS5_IJNSA_ILi64EEENSA_ILi128EEENSA_ILi32EEEEEEaNS5_IJlSC_lEEEaSK_NS4_8TiledMMAINS4_8MMA_AtomIJNS4_4SM904GMMA27MMA_64x128x32_S32S8S8_SS_TNEEEENS4_6LayoutINS5_IJSC_SC_SC_EEENS5_IJNSA_ILi0EEEST_ST_EEEEENS5_IJNS4_10UnderscoreESW_SW_EEEEENS4_13SM90_TMA_LOADENS4_14ComposedLayoutINS4_7SwizzleILi1ELi4ELi3EEENS4_18smem_ptr_flag_bitsILi8EEENSR_INS5_IJNSA_ILi8EEESI_EEENS5_IJSI_SC_EEEEEEEvNS4_8identityENS4_23SM90_TMA_LOAD_MULTICASTES19_vS1A_EENS_8epilogue10collective6detail29Sm90TmaWarpSpecializedAdapterINS1E_15DefaultEpilogueIaSK_SK_NS1D_6thread17LinearCombinationIaLi1EiiLNS1I_9ScaleType4KindE0ELNS_15FloatRoundStyleE2EaEENS1_15EpilogueDefaultEEEEEvvEEEEvNT_6ParamsE:
	.zero		1664


//--------------------- SYMBOLS --------------------------

	.type		.nv.reservedSmem.offset0,@object
	.size		.nv.reservedSmem.offset0,0x4
	.type		__assertfail,@function
